//
// Generated by NVIDIA NVVM Compiler
//
// Compiler Build ID: CL-36424714
// Cuda compilation tools, release 13.0, V13.0.88
// Based on NVVM 20.0.0
//

.version 9.0
.target sm_100
.address_size 64

	// .globl	_Z15process_kernel1PfS_S_i
.global .align 4 .b8 __cudart_i2opi_f[24] = {65, 144, 67, 60, 153, 149, 98, 219, 192, 221, 52, 245, 209, 87, 39, 252, 41, 21, 68, 78, 110, 131, 249, 162};

.visible .entry _Z15process_kernel1PfS_S_i(
	.param .u64 .ptr .align 1 _Z15process_kernel1PfS_S_i_param_0,
	.param .u64 .ptr .align 1 _Z15process_kernel1PfS_S_i_param_1,
	.param .u64 .ptr .align 1 _Z15process_kernel1PfS_S_i_param_2,
	.param .u32 _Z15process_kernel1PfS_S_i_param_3
)
{
	.local .align 4 .b8 	__local_depot0[28];
	.reg .b64 	%SP;
	.reg .b64 	%SPL;
	.reg .pred 	%p<18>;
	.reg .b32 	%r<98>;
	.reg .b32 	%f<56>;
	.reg .b64 	%rd<51>;
	.reg .b64 	%fd<5>;

	mov.u64 	%SPL, __local_depot0;
	ld.param.u64 	%rd16, [_Z15process_kernel1PfS_S_i_param_0];
	ld.param.u64 	%rd17, [_Z15process_kernel1PfS_S_i_param_1];
	ld.param.u64 	%rd18, [_Z15process_kernel1PfS_S_i_param_2];
	ld.param.u32 	%r30, [_Z15process_kernel1PfS_S_i_param_3];
	add.u64 	%rd1, %SPL, 0;
	mov.u32 	%r31, %ctaid.z;
	mov.u32 	%r32, %nctaid.x;
	mov.u32 	%r33, %nctaid.y;
	mov.u32 	%r34, %ctaid.y;
	mov.u32 	%r35, %ctaid.x;
	mad.lo.s32 	%r36, %r31, %r33, %r34;
	mad.lo.s32 	%r37, %r36, %r32, %r35;
	mov.u32 	%r38, %tid.z;
	mov.u32 	%r39, %ntid.x;
	mov.u32 	%r40, %ntid.y;
	mov.u32 	%r41, %tid.y;
	mov.u32 	%r42, %tid.x;
	mov.u32 	%r43, %ntid.z;
	mad.lo.s32 	%r44, %r37, %r43, %r38;
	mad.lo.s32 	%r45, %r44, %r40, %r41;
	mad.lo.s32 	%r1, %r45, %r39, %r42;
	shr.s32 	%r46, %r30, 2;
	setp.ge.s32 	%p1, %r1, %r46;
	@%p1 bra 	$L__BB0_18;
	cvta.to.global.u64 	%rd20, %rd16;
	mul.wide.s32 	%rd21, %r1, 4;
	add.s64 	%rd22, %rd20, %rd21;
	ld.global.f32 	%f1, [%rd22];
	mul.f32 	%f14, %f1, 0f3F22F983;
	cvt.rni.s32.f32 	%r93, %f14;
	cvt.rn.f32.s32 	%f15, %r93;
	fma.rn.f32 	%f16, %f15, 0fBFC90FDA, %f1;
	fma.rn.f32 	%f17, %f15, 0fB3A22168, %f16;
	fma.rn.f32 	%f54, %f15, 0fA7C234C5, %f17;
	abs.f32 	%f3, %f1;
	setp.ltu.f32 	%p2, %f3, 0f47CE4780;
	@%p2 bra 	$L__BB0_9;
	setp.neu.f32 	%p3, %f3, 0f7F800000;
	@%p3 bra 	$L__BB0_4;
	mov.f32 	%f20, 0f00000000;
	mul.rn.f32 	%f54, %f1, %f20;
	mov.b32 	%r93, 0;
	bra.uni 	$L__BB0_9;
$L__BB0_4:
	mov.b32 	%r3, %f1;
	shl.b32 	%r48, %r3, 8;
	or.b32  	%r4, %r48, -2147483648;
	mov.b64 	%rd47, 0;
	mov.b32 	%r90, 0;
	mov.u64 	%rd45, __cudart_i2opi_f;
	mov.u64 	%rd46, %rd1;
$L__BB0_5:
	.pragma "nounroll";
	ld.global.nc.u32 	%r49, [%rd45];
	mad.wide.u32 	%rd25, %r49, %r4, %rd47;
	shr.u64 	%rd47, %rd25, 32;
	st.local.u32 	[%rd46], %rd25;
	add.s32 	%r90, %r90, 1;
	add.s64 	%rd46, %rd46, 4;
	add.s64 	%rd45, %rd45, 4;
	setp.ne.s32 	%p4, %r90, 6;
	@%p4 bra 	$L__BB0_5;
	shr.u32 	%r50, %r3, 23;
	st.local.u32 	[%rd1+24], %rd47;
	and.b32  	%r7, %r50, 31;
	and.b32  	%r51, %r50, 224;
	add.s32 	%r52, %r51, -128;
	shr.u32 	%r53, %r52, 5;
	mul.wide.u32 	%rd26, %r53, 4;
	sub.s64 	%rd8, %rd1, %rd26;
	ld.local.u32 	%r91, [%rd8+24];
	ld.local.u32 	%r92, [%rd8+20];
	setp.eq.s32 	%p5, %r7, 0;
	@%p5 bra 	$L__BB0_8;
	shf.l.wrap.b32 	%r91, %r92, %r91, %r7;
	ld.local.u32 	%r54, [%rd8+16];
	shf.l.wrap.b32 	%r92, %r54, %r92, %r7;
$L__BB0_8:
	shr.u32 	%r55, %r91, 30;
	shf.l.wrap.b32 	%r56, %r92, %r91, 2;
	shl.b32 	%r57, %r92, 2;
	shr.u32 	%r58, %r56, 31;
	add.s32 	%r59, %r58, %r55;
	neg.s32 	%r60, %r59;
	setp.lt.s32 	%p6, %r3, 0;
	selp.b32 	%r93, %r60, %r59, %p6;
	xor.b32  	%r61, %r56, %r3;
	shr.s32 	%r62, %r56, 31;
	xor.b32  	%r63, %r62, %r56;
	xor.b32  	%r64, %r62, %r57;
	cvt.u64.u32 	%rd27, %r63;
	shl.b64 	%rd28, %rd27, 32;
	cvt.u64.u32 	%rd29, %r64;
	or.b64  	%rd30, %rd28, %rd29;
	cvt.rn.f64.s64 	%fd1, %rd30;
	mul.f64 	%fd2, %fd1, 0d3BF921FB54442D19;
	cvt.rn.f32.f64 	%f18, %fd2;
	neg.f32 	%f19, %f18;
	setp.lt.s32 	%p7, %r61, 0;
	selp.f32 	%f54, %f19, %f18, %p7;
$L__BB0_9:
	mul.rn.f32 	%f21, %f54, %f54;
	and.b32  	%r66, %r93, 1;
	setp.eq.b32 	%p8, %r66, 1;
	selp.f32 	%f22, 0f3F800000, %f54, %p8;
	fma.rn.f32 	%f23, %f21, %f22, 0f00000000;
	fma.rn.f32 	%f24, %f21, 0f37CBAC00, 0fBAB607ED;
	selp.f32 	%f25, %f24, 0fB94D4153, %p8;
	selp.f32 	%f26, 0f3D2AAABB, 0f3C0885E4, %p8;
	fma.rn.f32 	%f27, %f25, %f21, %f26;
	selp.f32 	%f28, 0fBEFFFFFF, 0fBE2AAAA8, %p8;
	fma.rn.f32 	%f29, %f27, %f21, %f28;
	fma.rn.f32 	%f30, %f29, %f23, %f22;
	and.b32  	%r67, %r93, 2;
	setp.eq.s32 	%p9, %r67, 0;
	mov.f32 	%f31, 0f00000000;
	sub.f32 	%f32, %f31, %f30;
	selp.f32 	%f7, %f30, %f32, %p9;
	cvta.to.global.u64 	%rd31, %rd17;
	add.s64 	%rd33, %rd31, %rd21;
	ld.global.f32 	%f8, [%rd33];
	mul.f32 	%f33, %f8, 0f3F22F983;
	cvt.rni.s32.f32 	%r97, %f33;
	cvt.rn.f32.s32 	%f34, %r97;
	fma.rn.f32 	%f35, %f34, 0fBFC90FDA, %f8;
	fma.rn.f32 	%f36, %f34, 0fB3A22168, %f35;
	fma.rn.f32 	%f55, %f34, 0fA7C234C5, %f36;
	abs.f32 	%f10, %f8;
	setp.ltu.f32 	%p10, %f10, 0f47CE4780;
	@%p10 bra 	$L__BB0_17;
	setp.neu.f32 	%p11, %f10, 0f7F800000;
	@%p11 bra 	$L__BB0_12;
	mov.f32 	%f39, 0f00000000;
	mul.rn.f32 	%f55, %f8, %f39;
	mov.b32 	%r97, 0;
	bra.uni 	$L__BB0_17;
$L__BB0_12:
	mov.b32 	%r17, %f8;
	shl.b32 	%r69, %r17, 8;
	or.b32  	%r18, %r69, -2147483648;
	mov.b64 	%rd50, 0;
	mov.b32 	%r94, 0;
	mov.u64 	%rd48, __cudart_i2opi_f;
	mov.u64 	%rd49, %rd1;
$L__BB0_13:
	.pragma "nounroll";
	ld.global.nc.u32 	%r70, [%rd48];
	mad.wide.u32 	%rd36, %r70, %r18, %rd50;
	shr.u64 	%rd50, %rd36, 32;
	st.local.u32 	[%rd49], %rd36;
	add.s32 	%r94, %r94, 1;
	add.s64 	%rd49, %rd49, 4;
	add.s64 	%rd48, %rd48, 4;
	setp.ne.s32 	%p12, %r94, 6;
	@%p12 bra 	$L__BB0_13;
	shr.u32 	%r71, %r17, 23;
	st.local.u32 	[%rd1+24], %rd50;
	and.b32  	%r21, %r71, 31;
	and.b32  	%r72, %r71, 224;
	add.s32 	%r73, %r72, -128;
	shr.u32 	%r74, %r73, 5;
	mul.wide.u32 	%rd37, %r74, 4;
	sub.s64 	%rd15, %rd1, %rd37;
	ld.local.u32 	%r95, [%rd15+24];
	ld.local.u32 	%r96, [%rd15+20];
	setp.eq.s32 	%p13, %r21, 0;
	@%p13 bra 	$L__BB0_16;
	shf.l.wrap.b32 	%r95, %r96, %r95, %r21;
	ld.local.u32 	%r75, [%rd15+16];
	shf.l.wrap.b32 	%r96, %r75, %r96, %r21;
$L__BB0_16:
	shr.u32 	%r76, %r95, 30;
	shf.l.wrap.b32 	%r77, %r96, %r95, 2;
	shl.b32 	%r78, %r96, 2;
	shr.u32 	%r79, %r77, 31;
	add.s32 	%r80, %r79, %r76;
	neg.s32 	%r81, %r80;
	setp.lt.s32 	%p14, %r17, 0;
	selp.b32 	%r97, %r81, %r80, %p14;
	xor.b32  	%r82, %r77, %r17;
	shr.s32 	%r83, %r77, 31;
	xor.b32  	%r84, %r83, %r77;
	xor.b32  	%r85, %r83, %r78;
	cvt.u64.u32 	%rd38, %r84;
	shl.b64 	%rd39, %rd38, 32;
	cvt.u64.u32 	%rd40, %r85;
	or.b64  	%rd41, %rd39, %rd40;
	cvt.rn.f64.s64 	%fd3, %rd41;
	mul.f64 	%fd4, %fd3, 0d3BF921FB54442D19;
	cvt.rn.f32.f64 	%f37, %fd4;
	neg.f32 	%f38, %f37;
	setp.lt.s32 	%p15, %r82, 0;
	selp.f32 	%f55, %f38, %f37, %p15;
$L__BB0_17:
	add.s32 	%r87, %r97, 1;
	mul.rn.f32 	%f40, %f55, %f55;
	and.b32  	%r88, %r97, 1;
	setp.eq.b32 	%p16, %r88, 1;
	selp.f32 	%f41, %f55, 0f3F800000, %p16;
	fma.rn.f32 	%f42, %f40, %f41, 0f00000000;
	fma.rn.f32 	%f43, %f40, 0f37CBAC00, 0fBAB607ED;
	selp.f32 	%f44, 0fB94D4153, %f43, %p16;
	selp.f32 	%f45, 0f3C0885E4, 0f3D2AAABB, %p16;
	fma.rn.f32 	%f46, %f44, %f40, %f45;
	selp.f32 	%f47, 0fBE2AAAA8, 0fBEFFFFFF, %p16;
	fma.rn.f32 	%f48, %f46, %f40, %f47;
	fma.rn.f32 	%f49, %f48, %f42, %f41;
	and.b32  	%r89, %r87, 2;
	setp.eq.s32 	%p17, %r89, 0;
	mov.f32 	%f50, 0f00000000;
	sub.f32 	%f51, %f50, %f49;
	selp.f32 	%f52, %f49, %f51, %p17;
	add.f32 	%f53, %f7, %f52;
	cvta.to.global.u64 	%rd42, %rd18;
	add.s64 	%rd44, %rd42, %rd21;
	st.global.f32 	[%rd44], %f53;
$L__BB0_18:
	ret;

}
	// .globl	_Z15process_kernel2PfS_i
.visible .entry _Z15process_kernel2PfS_i(
	.param .u64 .ptr .align 1 _Z15process_kernel2PfS_i_param_0,
	.param .u64 .ptr .align 1 _Z15process_kernel2PfS_i_param_1,
	.param .u32 _Z15process_kernel2PfS_i_param_2
)
{
	.reg .pred 	%p<5>;
	.reg .b32 	%r<23>;
	.reg .b32 	%f<23>;
	.reg .b64 	%rd<8>;

	ld.param.u64 	%rd1, [_Z15process_kernel2PfS_i_param_0];
	ld.param.u64 	%rd2, [_Z15process_kernel2PfS_i_param_1];
	ld.param.u32 	%r2, [_Z15process_kernel2PfS_i_param_2];
	mov.u32 	%r3, %ctaid.z;
	mov.u32 	%r4, %nctaid.x;
	mov.u32 	%r5, %nctaid.y;
	mov.u32 	%r6, %ctaid.y;
	mov.u32 	%r7, %ctaid.x;
	mad.lo.s32 	%r8, %r3, %r5, %r6;
	mad.lo.s32 	%r9, %r8, %r4, %r7;
	mov.u32 	%r10, %tid.z;
	mov.u32 	%r11, %ntid.x;
	mov.u32 	%r12, %ntid.y;
	mov.u32 	%r13, %tid.y;
	mov.u32 	%r14, %tid.x;
	mov.u32 	%r15, %ntid.z;
	mad.lo.s32 	%r16, %r9, %r15, %r10;
	mad.lo.s32 	%r17, %r16, %r12, %r13;
	mad.lo.s32 	%r1, %r17, %r11, %r14;
	shr.s32 	%r18, %r2, 2;
	setp.ge.s32 	%p1, %r1, %r18;
	@%p1 bra 	$L__BB1_2;
	cvta.to.global.u64 	%rd3, %rd1;
	cvta.to.global.u64 	%rd4, %rd2;
	mul.wide.s32 	%rd5, %r1, 4;
	add.s64 	%rd6, %rd3, %rd5;
	ld.global.f32 	%f1, [%rd6];
	setp.lt.f32 	%p2, %f1, 0f00800000;
	mul.f32 	%f2, %f1, 0f4B000000;
	selp.f32 	%f3, %f2, %f1, %p2;
	selp.f32 	%f4, 0fC1B80000, 0f00000000, %p2;
	mov.b32 	%r19, %f3;
	add.s32 	%r20, %r19, -1059760811;
	and.b32  	%r21, %r20, -8388608;
	sub.s32 	%r22, %r19, %r21;
	mov.b32 	%f5, %r22;
	cvt.rn.f32.s32 	%f6, %r21;
	fma.rn.f32 	%f7, %f6, 0f34000000, %f4;
	add.f32 	%f8, %f5, 0fBF800000;
	fma.rn.f32 	%f9, %f8, 0fBE055027, 0f3E1039F6;
	fma.rn.f32 	%f10, %f9, %f8, 0fBDF8CDCC;
	fma.rn.f32 	%f11, %f10, %f8, 0f3E0F2955;
	fma.rn.f32 	%f12, %f11, %f8, 0fBE2AD8B9;
	fma.rn.f32 	%f13, %f12, %f8, 0f3E4CED0B;
	fma.rn.f32 	%f14, %f13, %f8, 0fBE7FFF22;
	fma.rn.f32 	%f15, %f14, %f8, 0f3EAAAA78;
	fma.rn.f32 	%f16, %f15, %f8, 0fBF000000;
	mul.f32 	%f17, %f8, %f16;
	fma.rn.f32 	%f18, %f17, %f8, %f8;
	fma.rn.f32 	%f19, %f7, 0f3F317218, %f18;
	setp.gt.u32 	%p3, %r19, 2139095039;
	fma.rn.f32 	%f20, %f3, 0f7F800000, 0f7F800000;
	selp.f32 	%f21, %f20, %f19, %p3;
	setp.eq.f32 	%p4, %f3, 0f00000000;
	selp.f32 	%f22, 0fFF800000, %f21, %p4;
	add.s64 	%rd7, %rd4, %rd5;
	st.global.f32 	[%rd7], %f22;
$L__BB1_2:
	ret;

}
	// .globl	_Z15process_kernel3PfS_i
.visible .entry _Z15process_kernel3PfS_i(
	.param .u64 .ptr .align 1 _Z15process_kernel3PfS_i_param_0,
	.param .u64 .ptr .align 1 _Z15process_kernel3PfS_i_param_1,
	.param .u32 _Z15process_kernel3PfS_i_param_2
)
{
	.reg .pred 	%p<2>;
	.reg .b32 	%r<19>;
	.reg .b32 	%f<3>;
	.reg .b64 	%rd<8>;

	ld.param.u64 	%rd1, [_Z15process_kernel3PfS_i_param_0];
	ld.param.u64 	%rd2, [_Z15process_kernel3PfS_i_param_1];
	ld.param.u32 	%r2, [_Z15process_kernel3PfS_i_param_2];
	mov.u32 	%r3, %ctaid.z;
	mov.u32 	%r4, %nctaid.x;
	mov.u32 	%r5, %nctaid.y;
	mov.u32 	%r6, %ctaid.y;
	mov.u32 	%r7, %ctaid.x;
	mad.lo.s32 	%r8, %r3, %r5, %r6;
	mad.lo.s32 	%r9, %r8, %r4, %r7;
	mov.u32 	%r10, %tid.z;
	mov.u32 	%r11, %ntid.x;
	mov.u32 	%r12, %ntid.y;
	mov.u32 	%r13, %tid.y;
	mov.u32 	%r14, %tid.x;
	mov.u32 	%r15, %ntid.z;
	mad.lo.s32 	%r16, %r9, %r15, %r10;
	mad.lo.s32 	%r17, %r16, %r12, %r13;
	mad.lo.s32 	%r1, %r17, %r11, %r14;
	shr.s32 	%r18, %r2, 2;
	setp.ge.s32 	%p1, %r1, %r18;
	@%p1 bra 	$L__BB2_2;
	cvta.to.global.u64 	%rd3, %rd1;
	cvta.to.global.u64 	%rd4, %rd2;
	mul.wide.s32 	%rd5, %r1, 4;
	add.s64 	%rd6, %rd3, %rd5;
	ld.global.f32 	%f1, [%rd6];
	sqrt.rn.f32 	%f2, %f1;
	add.s64 	%rd7, %rd4, %rd5;
	st.global.f32 	[%rd7], %f2;
$L__BB2_2:
	ret;

}


// ===== COMPILED SASS (sm_100) =====

	.target	sm_100

	.elftype	@"ET_EXEC"


//--------------------- .note.nv.tkinfo           --------------------------
	.section	.note.nv.tkinfo,"",@"SHT_NOTE"
	.sectionflags	@"SHF_NOTE_NV_TKINFO"
	.tkinfo
        /*0018*/ 	.word	0x00000002
        /*0030*/ 	.string	""
        /*0030*/ 	.string	"ptxas"
        /*0030*/ 	.string	"Cuda compilation tools, release 13.0, V13.0.88"
        /*0030*/ 	.string	"Build cuda_13.0.r13.0/compiler.36424714_0"
        /*0030*/ 	.string	"-arch sm_100 -m 64 "



//--------------------- .note.nv.cuinfo           --------------------------
	.section	.note.nv.cuinfo,"",@"SHT_NOTE"
	.sectionflags	@"SHF_NOTE_NV_CUINFO"
        /*0018*/ 	.short	0x0002
        /*001a*/ 	.short	0x0064
        /*001c*/ 	.short	0x0082
	.zero		2


//--------------------- .nv.info                  --------------------------
	.section	.nv.info,"",@"SHT_CUDA_INFO"
	.align	4


	//----- nvinfo : EIATTR_REGCOUNT
	.align		4
        /*0000*/ 	.byte	0x04, 0x2f
        /*0002*/ 	.short	(.L_2 - .L_1)
	.align		4
.L_1:
        /*0004*/ 	.word	index@(_Z15process_kernel1PfS_S_i)
        /*0008*/ 	.word	0x00000016


	//----- nvinfo : EIATTR_FRAME_SIZE
	.align		4
.L_2:
        /*000c*/ 	.byte	0x04, 0x11
        /*000e*/ 	.short	(.L_4 - .L_3)
	.align		4
.L_3:
        /*0010*/ 	.word	index@(_Z15process_kernel1PfS_S_i)
        /*0014*/ 	.word	0x00000000


	//----- nvinfo : EIATTR_REGCOUNT
	.align		4
.L_4:
        /*0018*/ 	.byte	0x04, 0x2f
        /*001a*/ 	.short	(.L_6 - .L_5)
	.align		4
.L_5:
        /*001c*/ 	.word	index@(_Z15process_kernel2PfS_i)
        /*0020*/ 	.word	0x0000000c


	//----- nvinfo : EIATTR_FRAME_SIZE
	.align		4
.L_6:
        /*0024*/ 	.byte	0x04, 0x11
        /*0026*/ 	.short	(.L_8 - .L_7)
	.align		4
.L_7:
        /*0028*/ 	.word	index@(_Z15process_kernel2PfS_i)
        /*002c*/ 	.word	0x00000000


	//----- nvinfo : EIATTR_REGCOUNT
	.align		4
.L_8:
        /*0030*/ 	.byte	0x04, 0x2f
        /*0032*/ 	.short	(.L_10 - .L_9)
	.align		4
.L_9:
        /*0034*/ 	.word	index@(_Z15process_kernel3PfS_i)
        /*0038*/ 	.word	0x0000000c


	//----- nvinfo : EIATTR_FRAME_SIZE
	.align		4
.L_10:
        /*003c*/ 	.byte	0x04, 0x11
        /*003e*/ 	.short	(.L_12 - .L_11)
	.align		4
.L_11:
        /*0040*/ 	.word	index@($__internal_0_$__cuda_sm20_sqrt_rn_f32_slowpath)
        /*0044*/ 	.word	0x00000000


	//----- nvinfo : EIATTR_FRAME_SIZE
	.align		4
.L_12:
        /*0048*/ 	.byte	0x04, 0x11
        /*004a*/ 	.short	(.L_14 - .L_13)
	.align		4
.L_13:
        /*004c*/ 	.word	index@(_Z15process_kernel3PfS_i)
        /*0050*/ 	.word	0x00000000


	//----- nvinfo : EIATTR_MIN_STACK_SIZE
	.align		4
.L_14:
        /*0054*/ 	.byte	0x04, 0x12
        /*0056*/ 	.short	(.L_16 - .L_15)
	.align		4
.L_15:
        /*0058*/ 	.word	index@(_Z15process_kernel3PfS_i)
        /*005c*/ 	.word	0x00000000


	//----- nvinfo : EIATTR_MIN_STACK_SIZE
	.align		4
.L_16:
        /*0060*/ 	.byte	0x04, 0x12
        /*0062*/ 	.short	(.L_18 - .L_17)
	.align		4
.L_17:
        /*0064*/ 	.word	index@(_Z15process_kernel2PfS_i)
        /*0068*/ 	.word	0x00000000


	//----- nvinfo : EIATTR_MIN_STACK_SIZE
	.align		4
.L_18:
        /*006c*/ 	.byte	0x04, 0x12
        /*006e*/ 	.short	(.L_20 - .L_19)
	.align		4
.L_19:
        /*0070*/ 	.word	index@(_Z15process_kernel1PfS_S_i)
        /*0074*/ 	.word	0x00000000
.L_20:


//--------------------- .nv.compat                --------------------------
	.section	.nv.compat,"",@"SHT_CUDA_COMPAT_INFO"
	.align	4
        /*0000*/ 	.byte	0x02, 0x09, 0x00, 0x00, 0x02, 0x02, 0x01, 0x00, 0x02, 0x05, 0x05, 0x00, 0x03, 0x07, 0x01, 0x01
        /*0010*/ 	.byte	0x02, 0x03, 0x00, 0x00, 0x02, 0x06, 0x01, 0x00, 0x04, 0x0b, 0x08, 0x00, 0x01, 0x00, 0x00, 0x00
        /*0020*/ 	.byte	0x00, 0x00, 0x00, 0x00


//--------------------- .nv.info._Z15process_kernel3PfS_i --------------------------
	.section	.nv.info._Z15process_kernel3PfS_i,"",@"SHT_CUDA_INFO"
	.sectionflags	@""
	.align	4


	//----- nvinfo : EIATTR_CUDA_API_VERSION
	.align		4
        /*0000*/ 	.byte	0x04, 0x37
        /*0002*/ 	.short	(.L_22 - .L_21)
.L_21:
        /*0004*/ 	.word	0x00000082


	//----- nvinfo : EIATTR_KPARAM_INFO
	.align		4
.L_22:
        /*0008*/ 	.byte	0x04, 0x17
        /*000a*/ 	.short	(.L_24 - .L_23)
.L_23:
        /*000c*/ 	.word	0x00000000
        /*0010*/ 	.short	0x0002
        /*0012*/ 	.short	0x0010
        /*0014*/ 	.byte	0x00, 0xf0, 0x11, 0x00


	//----- nvinfo : EIATTR_KPARAM_INFO
	.align		4
.L_24:
        /*0018*/ 	.byte	0x04, 0x17
        /*001a*/ 	.short	(.L_26 - .L_25)
.L_25:
        /*001c*/ 	.word	0x00000000
        /*0020*/ 	.short	0x0001
        /*0022*/ 	.short	0x0008
        /*0024*/ 	.byte	0x00, 0xf5, 0x21, 0x00


	//----- nvinfo : EIATTR_KPARAM_INFO
	.align		4
.L_26:
        /*0028*/ 	.byte	0x04, 0x17
        /*002a*/ 	.short	(.L_28 - .L_27)
.L_27:
        /*002c*/ 	.word	0x00000000
        /*0030*/ 	.short	0x0000
        /*0032*/ 	.short	0x0000
        /*0034*/ 	.byte	0x00, 0xf5, 0x21, 0x00


	//----- nvinfo : EIATTR_SPARSE_MMA_MASK
	.align		4
.L_28:
        /*0038*/ 	.byte	0x03, 0x50
        /*003a*/ 	.short	0x0000


	//----- nvinfo : EIATTR_MAXREG_COUNT
	.align		4
        /*003c*/ 	.byte	0x03, 0x1b
        /*003e*/ 	.short	0x00ff


	//----- nvinfo : EIATTR_MERCURY_ISA_VERSION
	.align		4
        /*0040*/ 	.byte	0x03, 0x5f
        /*0042*/ 	.short	0x0101


	//----- nvinfo : EIATTR_VRC_CTA_INIT_COUNT
	.align		4
        /*0044*/ 	.byte	0x02, 0x4a
	.zero		1
	.zero		1


	//----- nvinfo : EIATTR_EXIT_INSTR_OFFSETS
	.align		4
        /*0048*/ 	.byte	0x04, 0x1c
        /*004a*/ 	.short	(.L_30 - .L_29)


	//   ....[0]....
.L_29:
        /*004c*/ 	.word	0x00000140


	//   ....[1]....
        /*0050*/ 	.word	0x00000290


	//----- nvinfo : EIATTR_CRS_STACK_SIZE
	.align		4
.L_30:
        /*0054*/ 	.byte	0x04, 0x1e
        /*0056*/ 	.short	(.L_32 - .L_31)
.L_31:
        /*0058*/ 	.word	0x00000000


	//----- nvinfo : EIATTR_CBANK_PARAM_SIZE
	.align		4
.L_32:
        /*005c*/ 	.byte	0x03, 0x19
        /*005e*/ 	.short	0x0014


	//----- nvinfo : EIATTR_PARAM_CBANK
	.align		4
        /*0060*/ 	.byte	0x04, 0x0a
        /*0062*/ 	.short	(.L_34 - .L_33)
	.align		4
.L_33:
        /*0064*/ 	.word	index@(.nv.constant0._Z15process_kernel3PfS_i)
        /*0068*/ 	.short	0x0380
        /*006a*/ 	.short	0x0014


	//----- nvinfo : EIATTR_SW_WAR
	.align		4
.L_34:
        /*006c*/ 	.byte	0x04, 0x36
        /*006e*/ 	.short	(.L_36 - .L_35)
.L_35:
        /*0070*/ 	.word	0x00000008
.L_36:


//--------------------- .nv.info._Z15process_kernel2PfS_i --------------------------
	.section	.nv.info._Z15process_kernel2PfS_i,"",@"SHT_CUDA_INFO"
	.sectionflags	@""
	.align	4


	//----- nvinfo : EIATTR_CUDA_API_VERSION
	.align		4
        /*0000*/ 	.byte	0x04, 0x37
        /*0002*/ 	.short	(.L_38 - .L_37)
.L_37:
        /*0004*/ 	.word	0x00000082


	//----- nvinfo : EIATTR_KPARAM_INFO
	.align		4
.L_38:
        /*0008*/ 	.byte	0x04, 0x17
        /*000a*/ 	.short	(.L_40 - .L_39)
.L_39:
        /*000c*/ 	.word	0x00000000
        /*0010*/ 	.short	0x0002
        /*0012*/ 	.short	0x0010
        /*0014*/ 	.byte	0x00, 0xf0, 0x11, 0x00


	//----- nvinfo : EIATTR_KPARAM_INFO
	.align		4
.L_40:
        /*0018*/ 	.byte	0x04, 0x17
        /*001a*/ 	.short	(.L_42 - .L_41)
.L_41:
        /*001c*/ 	.word	0x00000000
        /*0020*/ 	.short	0x0001
        /*0022*/ 	.short	0x0008
        /*0024*/ 	.byte	0x00, 0xf5, 0x21, 0x00


	//----- nvinfo : EIATTR_KPARAM_INFO
	.align		4
.L_42:
        /*0028*/ 	.byte	0x04, 0x17
        /*002a*/ 	.short	(.L_44 - .L_43)
.L_43:
        /*002c*/ 	.word	0x00000000
        /*0030*/ 	.short	0x0000
        /*0032*/ 	.short	0x0000
        /*0034*/ 	.byte	0x00, 0xf5, 0x21, 0x00


	//----- nvinfo : EIATTR_SPARSE_MMA_MASK
	.align		4
.L_44:
        /*0038*/ 	.byte	0x03, 0x50
        /*003a*/ 	.short	0x0000


	//----- nvinfo : EIATTR_MAXREG_COUNT
	.align		4
        /*003c*/ 	.byte	0x03, 0x1b
        /*003e*/ 	.short	0x00ff


	//----- nvinfo : EIATTR_MERCURY_ISA_VERSION
	.align		4
        /*0040*/ 	.byte	0x03, 0x5f
        /*0042*/ 	.short	0x0101


	//----- nvinfo : EIATTR_VRC_CTA_INIT_COUNT
	.align		4
        /*0044*/ 	.byte	0x02, 0x4a
	.zero		1
	.zero		1


	//----- nvinfo : EIATTR_EXIT_INSTR_OFFSETS
	.align		4
        /*0048*/ 	.byte	0x04, 0x1c
        /*004a*/ 	.short	(.L_46 - .L_45)


	//   ....[0]....
.L_45:
        /*004c*/ 	.word	0x00000140


	//   ....[1]....
        /*0050*/ 	.word	0x00000360


	//----- nvinfo : EIATTR_CBANK_PARAM_SIZE
	.align		4
.L_46:
        /*0054*/ 	.byte	0x03, 0x19
        /*0056*/ 	.short	0x0014


	//----- nvinfo : EIATTR_PARAM_CBANK
	.align		4
        /*0058*/ 	.byte	0x04, 0x0a
        /*005a*/ 	.short	(.L_48 - .L_47)
	.align		4
.L_47:
        /*005c*/ 	.word	index@(.nv.constant0._Z15process_kernel2PfS_i)
        /*0060*/ 	.short	0x0380
        /*0062*/ 	.short	0x0014


	//----- nvinfo : EIATTR_SW_WAR
	.align		4
.L_48:
        /*0064*/ 	.byte	0x04, 0x36
        /*0066*/ 	.short	(.L_50 - .L_49)
.L_49:
        /*0068*/ 	.word	0x00000008
.L_50:


//--------------------- .nv.info._Z15process_kernel1PfS_S_i --------------------------
	.section	.nv.info._Z15process_kernel1PfS_S_i,"",@"SHT_CUDA_INFO"
	.sectionflags	@""
	.align	4


	//----- nvinfo : EIATTR_CUDA_API_VERSION
	.align		4
        /*0000*/ 	.byte	0x04, 0x37
        /*0002*/ 	.short	(.L_52 - .L_51)
.L_51:
        /*0004*/ 	.word	0x00000082


	//----- nvinfo : EIATTR_KPARAM_INFO
	.align		4
.L_52:
        /*0008*/ 	.byte	0x04, 0x17
        /*000a*/ 	.short	(.L_54 - .L_53)
.L_53:
        /*000c*/ 	.word	0x00000000
        /*0010*/ 	.short	0x0003
        /*0012*/ 	.short	0x0018
        /*0014*/ 	.byte	0x00, 0xf0, 0x11, 0x00


	//----- nvinfo : EIATTR_KPARAM_INFO
	.align		4
.L_54:
        /*0018*/ 	.byte	0x04, 0x17
        /*001a*/ 	.short	(.L_56 - .L_55)
.L_55:
        /*001c*/ 	.word	0x00000000
        /*0020*/ 	.short	0x0002
        /*0022*/ 	.short	0x0010
        /*0024*/ 	.byte	0x00, 0xf5, 0x21, 0x00


	//----- nvinfo : EIATTR_KPARAM_INFO
	.align		4
.L_56:
        /*0028*/ 	.byte	0x04, 0x17
        /*002a*/ 	.short	(.L_58 - .L_57)
.L_57:
        /*002c*/ 	.word	0x00000000
        /*0030*/ 	.short	0x0001
        /*0032*/ 	.short	0x0008
        /*0034*/ 	.byte	0x00, 0xf5, 0x21, 0x00


	//----- nvinfo : EIATTR_KPARAM_INFO
	.align		4
.L_58:
        /*0038*/ 	.byte	0x04, 0x17
        /*003a*/ 	.short	(.L_60 - .L_59)
.L_59:
        /*003c*/ 	.word	0x00000000
        /*0040*/ 	.short	0x0000
        /*0042*/ 	.short	0x0000
        /*0044*/ 	.byte	0x00, 0xf5, 0x21, 0x00


	//----- nvinfo : EIATTR_SPARSE_MMA_MASK
	.align		4
.L_60:
        /*0048*/ 	.byte	0x03, 0x50
        /*004a*/ 	.short	0x0000


	//----- nvinfo : EIATTR_MAXREG_COUNT
	.align		4
        /*004c*/ 	.byte	0x03, 0x1b
        /*004e*/ 	.short	0x00ff


	//----- nvinfo : EIATTR_MERCURY_ISA_VERSION
	.align		4
        /*0050*/ 	.byte	0x03, 0x5f
        /*0052*/ 	.short	0x0101


	//----- nvinfo : EIATTR_VRC_CTA_INIT_COUNT
	.align		4
        /*0054*/ 	.byte	0x02, 0x4a
	.zero		1
	.zero		1


	//----- nvinfo : EIATTR_EXIT_INSTR_OFFSETS
	.align		4
        /*0058*/ 	.byte	0x04, 0x1c
        /*005a*/ 	.short	(.L_62 - .L_61)


	//   ....[0]....
.L_61:
        /*005c*/ 	.word	0x00000140


	//   ....[1]....
        /*0060*/ 	.word	0x00001150


	//----- nvinfo : EIATTR_CRS_STACK_SIZE
	.align		4
.L_62:
        /*0064*/ 	.byte	0x04, 0x1e
        /*0066*/ 	.short	(.L_64 - .L_63)
.L_63:
        /*0068*/ 	.word	0x00000000


	//----- nvinfo : EIATTR_CBANK_PARAM_SIZE
	.align		4
.L_64:
        /*006c*/ 	.byte	0x03, 0x19
        /*006e*/ 	.short	0x001c


	//----- nvinfo : EIATTR_PARAM_CBANK
	.align		4
        /*0070*/ 	.byte	0x04, 0x0a
        /*0072*/ 	.short	(.L_66 - .L_65)
	.align		4
.L_65:
        /*0074*/ 	.word	index@(.nv.constant0._Z15process_kernel1PfS_S_i)
        /*0078*/ 	.short	0x0380
        /*007a*/ 	.short	0x001c


	//----- nvinfo : EIATTR_SW_WAR
	.align		4
.L_66:
        /*007c*/ 	.byte	0x04, 0x36
        /*007e*/ 	.short	(.L_68 - .L_67)
.L_67:
        /*0080*/ 	.word	0x00000008
.L_68:


//--------------------- .nv.callgraph             --------------------------
	.section	.nv.callgraph,"",@"SHT_CUDA_CALLGRAPH"
	.align	4
	.sectionentsize	8
	.align		4
        /*0000*/ 	.word	0x00000000
	.align		4
        /*0004*/ 	.word	0xffffffff
	.align		4
        /*0008*/ 	.word	0x00000000
	.align		4
        /*000c*/ 	.word	0xfffffffe
	.align		4
        /*0010*/ 	.word	0x00000000
	.align		4
        /*0014*/ 	.word	0xfffffffd
	.align		4
        /*0018*/ 	.word	0x00000000
	.align		4
        /*001c*/ 	.word	0xfffffffc


//--------------------- .nv.constant4             --------------------------
	.section	.nv.constant4,"a",@progbits
	.align	8
	.align		8
.nv.constant4:
        /*0000*/ 	.dword	__cudart_i2opi_f


//--------------------- .text._Z15process_kernel3PfS_i --------------------------
	.section	.text._Z15process_kernel3PfS_i,"ax",@progbits
	.align	128
        .global         _Z15process_kernel3PfS_i
        .type           _Z15process_kernel3PfS_i,@function
        .size           _Z15process_kernel3PfS_i,(.L_x_17 - _Z15process_kernel3PfS_i)
        .other          _Z15process_kernel3PfS_i,@"STO_CUDA_ENTRY STV_DEFAULT"
_Z15process_kernel3PfS_i:
.text._Z15process_kernel3PfS_i:
[----:B------:R-:W-:Y:S08]  /*0000*/  LDC R1, c[0x0][0x37c] ;  /* 0x0000df00ff017b82 */ /* 0x000ff00000000800 */
[----:B------:R-:W-:Y:S01]  /*0010*/  S2UR UR4, SR_CTAID.Z ;  /* 0x00000000000479c3 */ /* 0x000fe20000002700 */
[----:B------:R-:W0:Y:S01]  /*0020*/  S2R R0, SR_TID.Z ;  /* 0x0000000000007919 */ /* 0x000e220000002300 */
[----:B------:R-:W1:Y:S01]  /*0030*/  LDCU UR5, c[0x0][0x370] ;  /* 0x00006e00ff0577ac */ /* 0x000e620008000800 */
[----:B------:R-:W2:Y:S01]  /*0040*/  S2R R3, SR_TID.Y ;  /* 0x0000000000037919 */ /* 0x000ea20000002200 */
[----:B------:R-:W3:Y:S04]  /*0050*/  LDCU UR6, c[0x0][0x374] ;  /* 0x00006e80ff0677ac */ /* 0x000ee80008000800 */
[----:B------:R-:W3:Y:S01]  /*0060*/  S2UR UR7, SR_CTAID.Y ;  /* 0x00000000000779c3 */ /* 0x000ee20000002600 */
[----:B------:R-:W4:Y:S01]  /*0070*/  S2R R5, SR_TID.X ;  /* 0x0000000000057919 */ /* 0x000f220000002100 */
[----:B------:R-:W4:Y:S01]  /*0080*/  LDCU UR10, c[0x0][0x360] ;  /* 0x00006c00ff0a77ac */ /* 0x000f220008000800 */
[----:B------:R-:W2:Y:S05]  /*0090*/  LDCU UR11, c[0x0][0x364] ;  /* 0x00006c80ff0b77ac */ /* 0x000eaa0008000800 */
[----:B------:R-:W1:Y:S01]  /*00a0*/  S2UR UR8, SR_CTAID.X ;  /* 0x00000000000879c3 */ /* 0x000e620000002500 */
[----:B------:R-:W5:Y:S07]  /*00b0*/  LDCU UR9, c[0x0][0x390] ;  /* 0x00007200ff0977ac */ /* 0x000f6e0008000800 */
[----:B------:R-:W0:Y:S01]  /*00c0*/  LDC R7, c[0x0][0x368] ;  /* 0x0000da00ff077b82 */ /* 0x000e220000000800 */
[----:B---3--:R-:W-:-:S04]  /*00d0*/  UIMAD UR4, UR4, UR6, UR7 ;  /* 0x00000006040472a4 */ /* 0x008fc8000f8e0207 */
[----:B-1----:R-:W-:-:S06]  /*00e0*/  UIMAD UR4, UR4, UR5, UR8 ;  /* 0x00000005040472a4 */ /* 0x002fcc000f8e0208 */
[----:B0-----:R-:W-:Y:S01]  /*00f0*/  IMAD R0, R7, UR4, R0 ;  /* 0x0000000407007c24 */ /* 0x001fe2000f8e0200 */
[----:B-----5:R-:W-:-:S03]  /*0100*/  USHF.R.S32.HI UR4, URZ, 0x2, UR9 ;  /* 0x00000002ff047899 */ /* 0x020fc60008011409 */
[----:B--2---:R-:W-:-:S04]  /*0110*/  IMAD R0, R0, UR11, R3 ;  /* 0x0000000b00007c24 */ /* 0x004fc8000f8e0203 */
[----:B----4-:R-:W-:-:S05]  /*0120*/  IMAD R5, R0, UR10, R5 ;  /* 0x0000000a00057c24 */ /* 0x010fca000f8e0205 */
[----:B------:R-:W-:-:S13]  /*0130*/  ISETP.GE.AND P0, PT, R5, UR4, PT ;  /* 0x0000000405007c0c */ /* 0x000fda000bf06270 */
[----:B------:R-:W-:Y:S05]  /*0140*/  @P0 EXIT ;  /* 0x000000000000094d */ /* 0x000fea0003800000 */
[----:B------:R-:W0:Y:S01]  /*0150*/  LDC.64 R2, c[0x0][0x380] ;  /* 0x0000e000ff027b82 */ /* 0x000e220000000a00 */
[----:B------:R-:W1:Y:S01]  /*0160*/  LDCU.64 UR4, c[0x0][0x358] ;  /* 0x00006b00ff0477ac */ /* 0x000e620008000a00 */
[----:B0-----:R-:W-:-:S05]  /*0170*/  IMAD.WIDE R2, R5, 0x4, R2 ;  /* 0x0000000405027825 */ /* 0x001fca00078e0202 */
[----:B-1----:R-:W2:Y:S01]  /*0180*/  LDG.E R0, desc[UR4][R2.64] ;  /* 0x0000000402007981 */ /* 0x002ea2000c1e1900 */
[----:B------:R-:W-:Y:S01]  /*0190*/  BSSY.RECONVERGENT B0, `(.L_x_0) ;  /* 0x000000c000007945 */ /* 0x000fe20003800200 */
[----:B--2---:R-:W-:Y:S01]  /*01a0*/  IADD3 R4, PT, PT, R0, -0xd000000, RZ ;  /* 0xf300000000047810 */ /* 0x004fe20007ffe0ff */
[----:B------:R0:W1:Y:S03]  /*01b0*/  MUFU.RSQ R7, R0 ;  /* 0x0000000000077308 */ /* 0x0000660000001400 */
[----:B------:R-:W-:-:S13]  /*01c0*/  ISETP.GT.U32.AND P0, PT, R4, 0x727fffff, PT ;  /* 0x727fffff0400780c */ /* 0x000fda0003f04070 */
[----:B0-----:R-:W-:Y:S05]  /*01d0*/  @!P0 BRA `(.L_x_1) ;  /* 0x00000000000c8947 */ /* 0x001fea0003800000 */
[----:B------:R-:W-:-:S07]  /*01e0*/  MOV R9, 0x200 ;  /* 0x0000020000097802 */ /* 0x000fce0000000f00 */
[----:B-1----:R-:W-:Y:S05]  /*01f0*/  CALL.REL.NOINC `($__internal_0_$__cuda_sm20_sqrt_rn_f32_slowpath) ;  /* 0x0000000000287944 */ /* 0x002fea0003c00000 */
[----:B------:R-:W-:Y:S05]  /*0200*/  BRA `(.L_x_2) ;  /* 0x0000000000107947 */ /* 0x000fea0003800000 */
.L_x_1:
[----:B-1----:R-:W-:Y:S01]  /*0210*/  FMUL.FTZ R3, R0, R7 ;  /* 0x0000000700037220 */ /* 0x002fe20000410000 */
[----:B------:R-:W-:-:S03]  /*0220*/  FMUL.FTZ R7, R7, 0.5 ;  /* 0x3f00000007077820 */ /* 0x000fc60000410000 */
[----:B------:R-:W-:-:S04]  /*0230*/  FFMA R0, -R3, R3, R0 ;  /* 0x0000000303007223 */ /* 0x000fc80000000100 */
[----:B------:R-:W-:-:S07]  /*0240*/  FFMA R7, R0, R7, R3 ;  /* 0x0000000700077223 */ /* 0x000fce0000000003 */
.L_x_2:
[----:B------:R-:W-:Y:S05]  /*0250*/  BSYNC.RECONVERGENT B0 ;  /* 0x0000000000007941 */ /* 0x000fea0003800200 */
.L_x_0:
[----:B------:R-:W0:Y:S02]  /*0260*/  LDC.64 R2, c[0x0][0x388] ;  /* 0x0000e200ff027b82 */ /* 0x000e240000000a00 */
[----:B0-----:R-:W-:-:S05]  /*0270*/  IMAD.WIDE R2, R5, 0x4, R2 ;  /* 0x0000000405027825 */ /* 0x001fca00078e0202 */
[----:B------:R-:W-:Y:S01]  /*0280*/  STG.E desc[UR4][R2.64], R7 ;  /* 0x0000000702007986 */ /* 0x000fe2000c101904 */
[----:B------:R-:W-:Y:S05]  /*0290*/  EXIT ;  /* 0x000000000000794d */ /* 0x000fea0003800000 */
        .weak           $__internal_0_$__cuda_sm20_sqrt_rn_f32_slowpath
        .type           $__internal_0_$__cuda_sm20_sqrt_rn_f32_slowpath,@function
        .size           $__internal_0_$__cuda_sm20_sqrt_rn_f32_slowpath,(.L_x_17 - $__internal_0_$__cuda_sm20_sqrt_rn_f32_slowpath)
$__internal_0_$__cuda_sm20_sqrt_rn_f32_slowpath:
[----:B------:R-:W-:-:S13]  /*02a0*/  LOP3.LUT P0, RZ, R0, 0x7fffffff, RZ, 0xc0, !PT ;  /* 0x7fffffff00ff7812 */ /* 0x000fda000780c0ff */
[----:B------:R-:W-:Y:S01]  /*02b0*/  @!P0 MOV R2, R0 ;  /* 0x0000000000028202 */ /* 0x000fe20000000f00 */
[----:B------:R-:W-:Y:S06]  /*02c0*/  @!P0 BRA `(.L_x_3) ;  /* 0x0000000000408947 */ /* 0x000fec0003800000 */
[----:B------:R-:W-:-:S13]  /*02d0*/  FSETP.GEU.FTZ.AND P0, PT, R0, RZ, PT ;  /* 0x000000ff0000720b */ /* 0x000fda0003f1e000 */
[----:B------:R-:W-:Y:S01]  /*02e0*/  @!P0 MOV R2, 0x7fffffff ;  /* 0x7fffffff00028802 */ /* 0x000fe20000000f00 */
[----:B------:R-:W-:Y:S06]  /*02f0*/  @!P0 BRA `(.L_x_3) ;  /* 0x0000000000348947 */ /* 0x000fec0003800000 */
[----:B------:R-:W-:-:S13]  /*0300*/  FSETP.GTU.FTZ.AND P0, PT, |R0|, +INF , PT ;  /* 0x7f8000000000780b */ /* 0x000fda0003f1c200 */
[----:B------:R-:W-:Y:S01]  /*0310*/  @P0 FADD.FTZ R2, R0, 1 ;  /* 0x3f80000000020421 */ /* 0x000fe20000010000 */
[----:B------:R-:W-:Y:S06]  /*0320*/  @P0 BRA `(.L_x_3) ;  /* 0x0000000000280947 */ /* 0x000fec0003800000 */
[----:B------:R-:W-:-:S13]  /*0330*/  FSETP.NEU.FTZ.AND P0, PT, |R0|, +INF , PT ;  /* 0x7f8000000000780b */ /* 0x000fda0003f1d200 */
[----:B------:R-:W-:-:S04]  /*0340*/  @P0 FFMA R3, R0, 1.84467440737095516160e+19, RZ ;  /* 0x5f80000000030823 */ /* 0x000fc800000000ff */
[----:B------:R-:W0:Y:S02]  /*0350*/  @P0 MUFU.RSQ R2, R3 ;  /* 0x0000000300020308 */ /* 0x000e240000001400 */
[----:B0-----:R-:W-:Y:S01]  /*0360*/  @P0 FMUL.FTZ R4, R3, R2 ;  /* 0x0000000203040220 */ /* 0x001fe20000410000 */
[----:B------:R-:W-:Y:S01]  /*0370*/  @P0 FMUL.FTZ R8, R2, 0.5 ;  /* 0x3f00000002080820 */ /* 0x000fe20000410000 */
[----:B------:R-:W-:Y:S02]  /*0380*/  @!P0 MOV R2, R0 ;  /* 0x0000000000028202 */ /* 0x000fe40000000f00 */
[----:B------:R-:W-:-:S04]  /*0390*/  @P0 FADD.FTZ R6, -R4, -RZ ;  /* 0x800000ff04060221 */ /* 0x000fc80000010100 */
[----:B------:R-:W-:-:S04]  /*03a0*/  @P0 FFMA R7, R4, R6, R3 ;  /* 0x0000000604070223 */ /* 0x000fc80000000003 */
[----:B------:R-:W-:-:S04]  /*03b0*/  @P0 FFMA R7, R7, R8, R4 ;  /* 0x0000000807070223 */ /* 0x000fc80000000004 */
[----:B------:R-:W-:-:S07]  /*03c0*/  @P0 FMUL.FTZ R2, R7, 2.3283064365386962891e-10 ;  /* 0x2f80000007020820 */ /* 0x000fce0000410000 */
.L_x_3:
[----:B------:R-:W-:Y:S01]  /*03d0*/  HFMA2 R3, -RZ, RZ, 0, 0 ;  /* 0x00000000ff037431 */ /* 0x000fe200000001ff */
[----:B------:R-:W-:Y:S02]  /*03e0*/  MOV R7, R2 ;  /* 0x0000000200077202 */ /* 0x000fe40000000f00 */
[----:B------:R-:W-:-:S04]  /*03f0*/  MOV R2, R9 ;  /* 0x0000000900027202 */ /* 0x000fc80000000f00 */
[----:B------:R-:W-:Y:S05]  /*0400*/  RET.REL.NODEC R2 `(_Z15process_kernel3PfS_i) ;  /* 0xfffffff802fc7950 */ /* 0x000fea0003c3ffff */
.L_x_4:
[----:B------:R-:W-:-:S00]  /*0410*/  BRA `(.L_x_4) ;  /* 0xfffffffc00fc7947 */ /* 0x000fc0000383ffff */
[----:B------:R-:W-:-:S00]  /*0420*/  NOP ;  /* 0x0000000000007918 */ /* 0x000fc00000000000 */
        /* <DEDUP_REMOVED lines=13> */
.L_x_17:


//--------------------- .text._Z15process_kernel2PfS_i --------------------------
	.section	.text._Z15process_kernel2PfS_i,"ax",@progbits
	.align	128
        .global         _Z15process_kernel2PfS_i
        .type           _Z15process_kernel2PfS_i,@function
        .size           _Z15process_kernel2PfS_i,(.L_x_19 - _Z15process_kernel2PfS_i)
        .other          _Z15process_kernel2PfS_i,@"STO_CUDA_ENTRY STV_DEFAULT"
_Z15process_kernel2PfS_i:
.text._Z15process_kernel2PfS_i:
        /* <DEDUP_REMOVED lines=24> */
[----:B-1----:R0:W2:Y:S01]  /*0180*/  LDG.E R0, desc[UR4][R2.64] ;  /* 0x0000000402007981 */ /* 0x0020a2000c1e1900 */
[----:B------:R-:W-:Y:S01]  /*0190*/  HFMA2 R9, -RZ, RZ, 1.5048828125, 33.21875 ;  /* 0x3e055027ff097431 */ /* 0x000fe200000001ff */
[----:B0-----:R-:W0:Y:S02]  /*01a0*/  LDC.64 R2, c[0x0][0x388] ;  /* 0x0000e200ff027b82 */ /* 0x001e240000000a00 */
[----:B0-----:R-:W-:Y:S01]  /*01b0*/  IMAD.WIDE R2, R5, 0x4, R2 ;  /* 0x0000000405027825 */ /* 0x001fe200078e0202 */
[----:B--2---:R-:W-:-:S13]  /*01c0*/  FSETP.GEU.AND P0, PT, R0, 1.175494350822287508e-38, PT ;  /* 0x008000000000780b */ /* 0x004fda0003f0e000 */
[----:B------:R-:W-:-:S05]  /*01d0*/  @!P0 FMUL R0, R0, 8388608 ;  /* 0x4b00000000008820 */ /* 0x000fca0000400000 */
[----:B------:R-:W-:-:S04]  /*01e0*/  IADD3 R4, PT, PT, R0, -0x3f2aaaab, RZ ;  /* 0xc0d5555500047810 */ /* 0x000fc80007ffe0ff */
[----:B------:R-:W-:-:S04]  /*01f0*/  LOP3.LUT R7, R4, 0xff800000, RZ, 0xc0, !PT ;  /* 0xff80000004077812 */ /* 0x000fc800078ec0ff */
[-C--:B------:R-:W-:Y:S02]  /*0200*/  IADD3 R4, PT, PT, R0, -R7.reuse, RZ ;  /* 0x8000000700047210 */ /* 0x080fe40007ffe0ff */
[----:B------:R-:W-:-:S03]  /*0210*/  I2FP.F32.S32 R7, R7 ;  /* 0x0000000700077245 */ /* 0x000fc60000201400 */
[----:B------:R-:W-:Y:S01]  /*0220*/  FADD R6, R4, -1 ;  /* 0xbf80000004067421 */ /* 0x000fe20000000000 */
[----:B------:R-:W-:Y:S02]  /*0230*/  FSEL R4, RZ, -23, P0 ;  /* 0xc1b80000ff047808 */ /* 0x000fe40000000000 */
[----:B------:R-:W-:Y:S01]  /*0240*/  ISETP.GT.U32.AND P0, PT, R0, 0x7f7fffff, PT ;  /* 0x7f7fffff0000780c */ /* 0x000fe20003f04070 */
[C---:B------:R-:W-:Y:S02]  /*0250*/  FFMA R9, R6.reuse, -R9, 0.14084610342979431152 ;  /* 0x3e1039f606097423 */ /* 0x040fe40000000809 */
[----:B------:R-:W-:Y:S01]  /*0260*/  FFMA R4, R7, 1.1920928955078125e-07, R4 ;  /* 0x3400000007047823 */ /* 0x000fe20000000004 */
[----:B------:R-:W-:Y:S01]  /*0270*/  MOV R7, 0x7f800000 ;  /* 0x7f80000000077802 */ /* 0x000fe20000000f00 */
[----:B------:R-:W-:-:S04]  /*0280*/  FFMA R9, R6, R9, -0.12148627638816833496 ;  /* 0xbdf8cdcc06097423 */ /* 0x000fc80000000009 */
[----:B------:R-:W-:-:S04]  /*0290*/  FFMA R9, R6, R9, 0.13980610668659210205 ;  /* 0x3e0f295506097423 */ /* 0x000fc80000000009 */
[----:B------:R-:W-:-:S04]  /*02a0*/  FFMA R9, R6, R9, -0.16684235632419586182 ;  /* 0xbe2ad8b906097423 */ /* 0x000fc80000000009 */
[----:B------:R-:W-:-:S04]  /*02b0*/  FFMA R9, R6, R9, 0.20012299716472625732 ;  /* 0x3e4ced0b06097423 */ /* 0x000fc80000000009 */
[----:B------:R-:W-:-:S04]  /*02c0*/  FFMA R9, R6, R9, -0.24999669194221496582 ;  /* 0xbe7fff2206097423 */ /* 0x000fc80000000009 */
[----:B------:R-:W-:-:S04]  /*02d0*/  FFMA R9, R6, R9, 0.33333182334899902344 ;  /* 0x3eaaaa7806097423 */ /* 0x000fc80000000009 */
[----:B------:R-:W-:-:S04]  /*02e0*/  FFMA R9, R6, R9, -0.5 ;  /* 0xbf00000006097423 */ /* 0x000fc80000000009 */
[----:B------:R-:W-:-:S04]  /*02f0*/  FMUL R9, R6, R9 ;  /* 0x0000000906097220 */ /* 0x000fc80000400000 */
[----:B------:R-:W-:-:S04]  /*0300*/  FFMA R9, R6, R9, R6 ;  /* 0x0000000906097223 */ /* 0x000fc80000000006 */
[----:B------:R-:W-:Y:S01]  /*0310*/  FFMA R4, R4, 0.69314718246459960938, R9 ;  /* 0x3f31721804047823 */ /* 0x000fe20000000009 */
[C---:B------:R-:W-:Y:S01]  /*0320*/  @P0 FFMA R4, R0.reuse, R7, +INF ;  /* 0x7f80000000040423 */ /* 0x040fe20000000007 */
[----:B------:R-:W-:-:S04]  /*0330*/  FSETP.NEU.AND P0, PT, R0, RZ, PT ;  /* 0x000000ff0000720b */ /* 0x000fc80003f0d000 */
[----:B------:R-:W-:-:S05]  /*0340*/  FSEL R5, R4, -INF , P0 ;  /* 0xff80000004057808 */ /* 0x000fca0000000000 */
[----:B------:R-:W-:Y:S01]  /*0350*/  STG.E desc[UR4][R2.64], R5 ;  /* 0x0000000502007986 */ /* 0x000fe2000c101904 */
[----:B------:R-:W-:Y:S05]  /*0360*/  EXIT ;  /* 0x000000000000794d */ /* 0x000fea0003800000 */
.L_x_5:
        /* <DEDUP_REMOVED lines=9> */
.L_x_19:


//--------------------- .text._Z15process_kernel1PfS_S_i --------------------------
	.section	.text._Z15process_kernel1PfS_S_i,"ax",@progbits
	.align	128
        .global         _Z15process_kernel1PfS_S_i
        .type           _Z15process_kernel1PfS_S_i,@function
        .size           _Z15process_kernel1PfS_S_i,(.L_x_20 - _Z15process_kernel1PfS_S_i)
        .other          _Z15process_kernel1PfS_S_i,@"STO_CUDA_ENTRY STV_DEFAULT"
_Z15process_kernel1PfS_S_i:
.text._Z15process_kernel1PfS_S_i:
        /* <DEDUP_REMOVED lines=26> */
[C---:B--2---:R-:W-:Y:S01]  /*01a0*/  FMUL R6, R0.reuse, 0.63661974668502807617 ;  /* 0x3f22f98300067820 */ /* 0x044fe20000400000 */
[----:B------:R-:W-:-:S05]  /*01b0*/  FSETP.GE.AND P0, PT, |R0|, 105615, PT ;  /* 0x47ce47800000780b */ /* 0x000fca0003f06200 */
[----:B------:R-:W0:Y:S02]  /*01c0*/  F2I.NTZ R6, R6 ;  /* 0x0000000600067305 */ /* 0x000e240000203100 */
[----:B0-----:R-:W-:-:S05]  /*01d0*/  I2FP.F32.S32 R3, R6 ;  /* 0x0000000600037245 */ /* 0x001fca0000201400 */
[----:B------:R-:W-:-:S04]  /*01e0*/  FFMA R8, R3, -1.5707962512969970703, R0 ;  /* 0xbfc90fda03087823 */ /* 0x000fc80000000000 */
[----:B------:R-:W-:-:S04]  /*01f0*/  FFMA R8, R3, -7.5497894158615963534e-08, R8 ;  /* 0xb3a2216803087823 */ /* 0x000fc80000000008 */
[----:B------:R-:W-:Y:S01]  /*0200*/  FFMA R15, R3, -5.3903029534742383927e-15, R8 ;  /* 0xa7c234c5030f7823 */ /* 0x000fe20000000008 */
[----:B------:R-:W-:Y:S06]  /*0210*/  @!P0 BRA `(.L_x_7) ;  /* 0x0000000400808947 */ /* 0x000fec0003800000 */
[----:B------:R-:W-:-:S13]  /*0220*/  FSETP.NEU.AND P0, PT, |R0|, +INF , PT ;  /* 0x7f8000000000780b */ /* 0x000fda0003f0d200 */
[----:B------:R-:W-:Y:S01]  /*0230*/  @!P0 FMUL R15, RZ, R0 ;  /* 0x00000000ff0f8220 */ /* 0x000fe20000400000 */
[----:B------:R-:W-:Y:S01]  /*0240*/  @!P0 IMAD.MOV.U32 R6, RZ, RZ, RZ ;  /* 0x000000ffff068224 */ /* 0x000fe200078e00ff */
[----:B------:R-:W-:Y:S06]  /*0250*/  @!P0 BRA `(.L_x_7) ;  /* 0x0000000400708947 */ /* 0x000fec0003800000 */
[----:B------:R-:W-:Y:S01]  /*0260*/  IMAD.SHL.U32 R3, R0, 0x100, RZ ;  /* 0x0000010000037824 */ /* 0x000fe200078e00ff */
[----:B------:R-:W0:Y:S01]  /*0270*/  LDCU.64 UR8, c[0x4][URZ] ;  /* 0x01000000ff0877ac */ /* 0x000e220008000a00 */
[----:B------:R-:W-:Y:S02]  /*0280*/  IMAD.MOV.U32 R9, RZ, RZ, RZ ;  /* 0x000000ffff097224 */ /* 0x000fe400078e00ff */
[----:B------:R-:W-:Y:S01]  /*0290*/  IMAD.MOV.U32 R15, RZ, RZ, RZ ;  /* 0x000000ffff0f7224 */ /* 0x000fe200078e00ff */
[----:B------:R-:W-:Y:S01]  /*02a0*/  LOP3.LUT R8, R3, 0x80000000, RZ, 0xfc, !PT ;  /* 0x8000000003087812 */ /* 0x000fe200078efcff */
[----:B------:R-:W-:Y:S01]  /*02b0*/  UMOV UR5, URZ ;  /* 0x000000ff00057c82 */ /* 0x000fe20008000000 */
[----:B------:R-:W-:-:S05]  /*02c0*/  UMOV UR4, URZ ;  /* 0x000000ff00047c82 */ /* 0x000fca0008000000 */
.L_x_8:
[----:B0-----:R-:W-:Y:S01]  /*02d0*/  IMAD.U32 R6, RZ, RZ, UR8 ;  /* 0x00000008ff067e24 */ /* 0x001fe2000f8e00ff */
[----:B------:R-:W-:-:S05]  /*02e0*/  MOV R7, UR9 ;  /* 0x0000000900077c02 */ /* 0x000fca0008000f00 */
[----:B------:R-:W2:Y:S01]  /*02f0*/  LDG.E.CONSTANT R5, desc[UR6][R6.64] ;  /* 0x0000000606057981 */ /* 0x000ea2000c1e9900 */
[----:B------:R-:W-:Y:S01]  /*0300*/  UIADD3 UR4, UPT, UPT, UR4, 0x1, URZ ;  /* 0x0000000104047890 */ /* 0x000fe2000fffe0ff */
[C---:B------:R-:W-:Y:S01]  /*0310*/  ISETP.EQ.AND P0, PT, R15.reuse, RZ, PT ;  /* 0x000000ff0f00720c */ /* 0x040fe20003f02270 */
[----:B------:R-:W-:Y:S01]  /*0320*/  UIADD3 UR8, UP1, UPT, UR8, 0x4, URZ ;  /* 0x0000000408087890 */ /* 0x000fe2000ff3e0ff */
[C---:B------:R-:W-:Y:S01]  /*0330*/  ISETP.EQ.AND P1, PT, R15.reuse, 0x4, PT ;  /* 0x000000040f00780c */ /* 0x040fe20003f22270 */
[----:B------:R-:W-:Y:S01]  /*0340*/  UISETP.NE.AND UP0, UPT, UR4, 0x6, UPT ;  /* 0x000000060400788c */ /* 0x000fe2000bf05270 */
[C---:B------:R-:W-:Y:S01]  /*0350*/  ISETP.EQ.AND P2, PT, R15.reuse, 0x8, PT ;  /* 0x000000080f00780c */ /* 0x040fe20003f42270 */
[----:B------:R-:W-:Y:S01]  /*0360*/  UIADD3.X UR9, UPT, UPT, URZ, UR9, URZ, UP1, !UPT ;  /* 0x00000009ff097290 */ /* 0x000fe20008ffe4ff */
[C---:B------:R-:W-:Y:S02]  /*0370*/  ISETP.EQ.AND P3, PT, R15.reuse, 0xc, PT ;  /* 0x0000000c0f00780c */ /* 0x040fe40003f62270 */
[----:B------:R-:W-:-:S02]  /*0380*/  ISETP.EQ.AND P4, PT, R15, 0x10, PT ;  /* 0x000000100f00780c */ /* 0x000fc40003f82270 */
[C---:B------:R-:W-:Y:S01]  /*0390*/  ISETP.EQ.AND P5, PT, R15.reuse, 0x14, PT ;  /* 0x000000140f00780c */ /* 0x040fe20003fa2270 */
[----:B------:R-:W-:Y:S02]  /*03a0*/  VIADD R15, R15, 0x4 ;  /* 0x000000040f0f7836 */ /* 0x000fe40000000000 */
[----:B--2---:R-:W-:-:S03]  /*03b0*/  IMAD.WIDE.U32 R4, R5, R8, RZ ;  /* 0x0000000805047225 */ /* 0x004fc600078e00ff */
[----:B------:R-:W-:-:S04]  /*03c0*/  IADD3 R4, P6, PT, R4, R9, RZ ;  /* 0x0000000904047210 */ /* 0x000fc80007fde0ff */
[----:B------:R-:W-:Y:S01]  /*03d0*/  IADD3.X R9, PT, PT, R5, UR5, RZ, P6, !PT ;  /* 0x0000000505097c10 */ /* 0x000fe2000b7fe4ff */
[--C-:B------:R-:W-:Y:S02]  /*03e0*/  @P0 IMAD.MOV.U32 R3, RZ, RZ, R4.reuse ;  /* 0x000000ffff030224 */ /* 0x100fe400078e0004 */
[----:B------:R-:W-:Y:S01]  /*03f0*/  @P5 MOV R14, R4 ;  /* 0x00000004000e5202 */ /* 0x000fe20000000f00 */
[--C-:B------:R-:W-:Y:S02]  /*0400*/  @P1 IMAD.MOV.U32 R10, RZ, RZ, R4.reuse ;  /* 0x000000ffff0a1224 */ /* 0x100fe400078e0004 */
[--C-:B------:R-:W-:Y:S02]  /*0410*/  @P2 IMAD.MOV.U32 R11, RZ, RZ, R4.reuse ;  /* 0x000000ffff0b2224 */ /* 0x100fe400078e0004 */
[--C-:B------:R-:W-:Y:S02]  /*0420*/  @P3 IMAD.MOV.U32 R12, RZ, RZ, R4.reuse ;  /* 0x000000ffff0c3224 */ /* 0x100fe400078e0004 */
[----:B------:R-:W-:Y:S01]  /*0430*/  @P4 IMAD.MOV.U32 R13, RZ, RZ, R4 ;  /* 0x000000ffff0d4224 */ /* 0x000fe200078e0004 */
[----:B------:R-:W-:Y:S06]  /*0440*/  BRA.U UP0, `(.L_x_8) ;  /* 0xfffffffd00a07547 */ /* 0x000fec000b83ffff */
[----:B------:R-:W-:Y:S01]  /*0450*/  SHF.R.U32.HI R4, RZ, 0x17, R0 ;  /* 0x00000017ff047819 */ /* 0x000fe20000011600 */
[----:B------:R-:W-:Y:S03]  /*0460*/  BSSY.RECONVERGENT B1, `(.L_x_9) ;  /* 0x0000029000017945 */ /* 0x000fe60003800200 */
[C---:B------:R-:W-:Y:S02]  /*0470*/  LOP3.LUT R5, R4.reuse, 0xe0, RZ, 0xc0, !PT ;  /* 0x000000e004057812 */ /* 0x040fe400078ec0ff */
[----:B------:R-:W-:-:S03]  /*0480*/  LOP3.LUT P6, RZ, R4, 0x1f, RZ, 0xc0, !PT ;  /* 0x0000001f04ff7812 */ /* 0x000fc600078cc0ff */
[----:B------:R-:W-:-:S05]  /*0490*/  VIADD R5, R5, 0xffffff80 ;  /* 0xffffff8005057836 */ /* 0x000fca0000000000 */
[----:B------:R-:W-:-:S05]  /*04a0*/  SHF.R.U32.HI R5, RZ, 0x5, R5 ;  /* 0x00000005ff057819 */ /* 0x000fca0000011605 */
[----:B------:R-:W-:-:S05]  /*04b0*/  IMAD.U32 R8, R5, -0x4, RZ ;  /* 0xfffffffc05087824 */ /* 0x000fca00078e00ff */
[C---:B------:R-:W-:Y:S02]  /*04c0*/  ISETP.EQ.AND P3, PT, R8.reuse, -0x18, PT ;  /* 0xffffffe80800780c */ /* 0x040fe40003f62270 */
[C---:B------:R-:W-:Y:S02]  /*04d0*/  ISETP.EQ.AND P4, PT, R8.reuse, -0x14, PT ;  /* 0xffffffec0800780c */ /* 0x040fe40003f82270 */
[C---:B------:R-:W-:Y:S02]  /*04e0*/  ISETP.EQ.AND P2, PT, R8.reuse, -0x10, PT ;  /* 0xfffffff00800780c */ /* 0x040fe40003f42270 */
[C---:B------:R-:W-:Y:S02]  /*04f0*/  ISETP.EQ.AND P1, PT, R8.reuse, -0xc, PT ;  /* 0xfffffff40800780c */ /* 0x040fe40003f22270 */
[C---:B------:R-:W-:Y:S02]  /*0500*/  ISETP.EQ.AND P0, PT, R8.reuse, -0x8, PT ;  /* 0xfffffff80800780c */ /* 0x040fe40003f02270 */
[----:B------:R-:W-:-:S03]  /*0510*/  ISETP.EQ.AND P5, PT, R8, RZ, PT ;  /* 0x000000ff0800720c */ /* 0x000fc60003fa2270 */
[--C-:B------:R-:W-:Y:S01]  /*0520*/  @P3 IMAD.MOV.U32 R5, RZ, RZ, R3.reuse ;  /* 0x000000ffff053224 */ /* 0x100fe200078e0003 */
[C---:B------:R-:W-:Y:S01]  /*0530*/  ISETP.EQ.AND P3, PT, R8.reuse, -0x4, PT ;  /* 0xfffffffc0800780c */ /* 0x040fe20003f62270 */
[----:B------:R-:W-:Y:S01]  /*0540*/  @P4 IMAD.MOV.U32 R6, RZ, RZ, R3 ;  /* 0x000000ffff064224 */ /* 0x000fe200078e0003 */
[----:B------:R-:W-:Y:S01]  /*0550*/  @P4 MOV R5, R10 ;  /* 0x0000000a00054202 */ /* 0x000fe20000000f00 */
[--C-:B------:R-:W-:Y:S01]  /*0560*/  @P2 IMAD.MOV.U32 R5, RZ, RZ, R11.reuse ;  /* 0x000000ffff052224 */ /* 0x100fe200078e000b */
[----:B------:R-:W-:Y:S01]  /*0570*/  ISETP.EQ.AND P4, PT, R8, 0x4, PT ;  /* 0x000000040800780c */ /* 0x000fe20003f82270 */
[----:B------:R-:W-:Y:S02]  /*0580*/  @P1 IMAD.MOV.U32 R5, RZ, RZ, R12 ;  /* 0x000000ffff051224 */ /* 0x000fe400078e000c */
[----:B------:R-:W-:Y:S01]  /*0590*/  @P0 MOV R5, R13 ;  /* 0x0000000d00050202 */ /* 0x000fe20000000f00 */
[----:B------:R-:W-:Y:S02]  /*05a0*/  @P2 IMAD.MOV.U32 R6, RZ, RZ, R10 ;  /* 0x000000ffff062224 */ /* 0x000fe400078e000a */
[----:B------:R-:W-:-:S02]  /*05b0*/  @P1 IMAD.MOV.U32 R6, RZ, RZ, R11 ;  /* 0x000000ffff061224 */ /* 0x000fc400078e000b */
[----:B------:R-:W-:Y:S02]  /*05c0*/  @P0 IMAD.MOV.U32 R6, RZ, RZ, R12 ;  /* 0x000000ffff060224 */ /* 0x000fe400078e000c */
[--C-:B------:R-:W-:Y:S02]  /*05d0*/  @P3 IMAD.MOV.U32 R5, RZ, RZ, R14.reuse ;  /* 0x000000ffff053224 */ /* 0x100fe400078e000e */
[----:B------:R-:W-:Y:S02]  /*05e0*/  @P5 IMAD.MOV.U32 R5, RZ, RZ, R9 ;  /* 0x000000ffff055224 */ /* 0x000fe400078e0009 */
[----:B------:R-:W-:Y:S02]  /*05f0*/  @P3 IMAD.MOV.U32 R6, RZ, RZ, R13 ;  /* 0x000000ffff063224 */ /* 0x000fe400078e000d */
[----:B------:R-:W-:Y:S01]  /*0600*/  @P5 IMAD.MOV.U32 R6, RZ, RZ, R14 ;  /* 0x000000ffff065224 */ /* 0x000fe200078e000e */
[----:B------:R-:W-:Y:S01]  /*0610*/  MOV R7, R5 ;  /* 0x0000000500077202 */ /* 0x000fe20000000f00 */
[----:B------:R-:W-:Y:S01]  /*0620*/  @P4 IMAD.MOV.U32 R6, RZ, RZ, R9 ;  /* 0x000000ffff064224 */ /* 0x000fe200078e0009 */
[----:B------:R-:W-:Y:S06]  /*0630*/  @!P6 BRA `(.L_x_10) ;  /* 0x00000000002ce947 */ /* 0x000fec0003800000 */
[----:B------:R-:W-:Y:S01]  /*0640*/  @P2 IMAD.MOV.U32 R5, RZ, RZ, R3 ;  /* 0x000000ffff052224 */ /* 0x000fe200078e0003 */
[----:B------:R-:W-:Y:S01]  /*0650*/  LOP3.LUT R4, R4, 0x1f, RZ, 0xc0, !PT ;  /* 0x0000001f04047812 */ /* 0x000fe200078ec0ff */
[----:B------:R-:W-:Y:S02]  /*0660*/  @P1 IMAD.MOV.U32 R5, RZ, RZ, R10 ;  /* 0x000000ffff051224 */ /* 0x000fe400078e000a */
[----:B------:R-:W-:Y:S01]  /*0670*/  @P0 IMAD.MOV.U32 R5, RZ, RZ, R11 ;  /* 0x000000ffff050224 */ /* 0x000fe200078e000b */
[----:B------:R-:W-:Y:S01]  /*0680*/  ISETP.EQ.AND P0, PT, R8, 0x8, PT ;  /* 0x000000080800780c */ /* 0x000fe20003f02270 */
[----:B------:R-:W-:Y:S01]  /*0690*/  @P3 IMAD.MOV.U32 R5, RZ, RZ, R12 ;  /* 0x000000ffff053224 */ /* 0x000fe200078e000c */
[----:B------:R-:W-:Y:S01]  /*06a0*/  SHF.L.W.U32.HI R7, R6, R4, R7 ;  /* 0x0000000406077219 */ /* 0x000fe20000010e07 */
[----:B------:R-:W-:Y:S01]  /*06b0*/  @P5 IMAD.MOV.U32 R5, RZ, RZ, R13 ;  /* 0x000000ffff055224 */ /* 0x000fe200078e000d */
[----:B------:R-:W-:-:S09]  /*06c0*/  @P4 MOV R5, R14 ;  /* 0x0000000e00054202 */ /* 0x000fd20000000f00 */
[----:B------:R-:W-:-:S05]  /*06d0*/  @P0 IMAD.MOV.U32 R5, RZ, RZ, R9 ;  /* 0x000000ffff050224 */ /* 0x000fca00078e0009 */
[----:B------:R-:W-:-:S07]  /*06e0*/  SHF.L.W.U32.HI R6, R5, R4, R6 ;  /* 0x0000000405067219 */ /* 0x000fce0000010e06 */
.L_x_10:
[----:B------:R-:W-:Y:S05]  /*06f0*/  BSYNC.RECONVERGENT B1 ;  /* 0x0000000000017941 */ /* 0x000fea0003800200 */
.L_x_9:
[C---:B------:R-:W-:Y:S01]  /*0700*/  SHF.L.W.U32.HI R15, R6.reuse, 0x2, R7 ;  /* 0x00000002060f7819 */ /* 0x040fe20000010e07 */
[----:B------:R-:W-:Y:S01]  /*0710*/  IMAD.SHL.U32 R6, R6, 0x4, RZ ;  /* 0x0000000406067824 */ /* 0x000fe200078e00ff */
[----:B------:R-:W-:Y:S01]  /*0720*/  UMOV UR4, 0x54442d19 ;  /* 0x54442d1900047882 */ /* 0x000fe20000000000 */
[----:B------:R-:W-:Y:S01]  /*0730*/  UMOV UR5, 0x3bf921fb ;  /* 0x3bf921fb00057882 */ /* 0x000fe20000000000 */
[----:B------:R-:W-:Y:S02]  /*0740*/  SHF.R.S32.HI R4, RZ, 0x1f, R15 ;  /* 0x0000001fff047819 */ /* 0x000fe4000001140f */
[----:B------:R-:W-:Y:S02]  /*0750*/  ISETP.GE.AND P0, PT, R0, RZ, PT ;  /* 0x000000ff0000720c */ /* 0x000fe40003f06270 */
[C---:B------:R-:W-:Y:S02]  /*0760*/  LOP3.LUT R8, R4.reuse, R6, RZ, 0x3c, !PT ;  /* 0x0000000604087212 */ /* 0x040fe400078e3cff */
[----:B------:R-:W-:-:S02]  /*0770*/  LOP3.LUT R9, R4, R15, RZ, 0x3c, !PT ;  /* 0x0000000f04097212 */ /* 0x000fc400078e3cff */
[----:B------:R-:W-:Y:S02]  /*0780*/  SHF.R.U32.HI R6, RZ, 0x1e, R7 ;  /* 0x0000001eff067819 */ /* 0x000fe40000011607 */
[----:B------:R-:W0:Y:S01]  /*0790*/  I2F.F64.S64 R4, R8 ;  /* 0x0000000800047312 */ /* 0x000e220000301c00 */
[C---:B------:R-:W-:Y:S02]  /*07a0*/  LOP3.LUT R0, R15.reuse, R0, RZ, 0x3c, !PT ;  /* 0x000000000f007212 */ /* 0x040fe400078e3cff */
[----:B------:R-:W-:Y:S02]  /*07b0*/  LEA.HI R6, R15, R6, RZ, 0x1 ;  /* 0x000000060f067211 */ /* 0x000fe400078f08ff */
[----:B------:R-:W-:-:S03]  /*07c0*/  ISETP.GE.AND P1, PT, R0, RZ, PT ;  /* 0x000000ff0000720c */ /* 0x000fc60003f26270 */
[----:B------:R-:W-:-:S04]  /*07d0*/  IMAD.MOV R0, RZ, RZ, -R6 ;  /* 0x000000ffff007224 */ /* 0x000fc800078e0a06 */
[----:B------:R-:W-:Y:S01]  /*07e0*/  @!P0 IMAD.MOV.U32 R6, RZ, RZ, R0 ;  /* 0x000000ffff068224 */ /* 0x000fe200078e0000 */
[----:B0-----:R-:W-:-:S10]  /*07f0*/  DMUL R4, R4, UR4 ;  /* 0x0000000404047c28 */ /* 0x001fd40008000000 */
[----:B------:R-:W0:Y:S02]  /*0800*/  F2F.F32.F64 R4, R4 ;  /* 0x0000000400047310 */ /* 0x000e240000301000 */
[----:B0-----:R-:W-:-:S07]  /*0810*/  FSEL R15, -R4, R4, !P1 ;  /* 0x00000004040f7208 */ /* 0x001fce0004800100 */
.L_x_7:
[----:B------:R-:W-:Y:S05]  /*0820*/  BSYNC.RECONVERGENT B0 ;  /* 0x0000000000007941 */ /* 0x000fea0003800200 */
.L_x_6:
[----:B------:R-:W0:Y:S02]  /*0830*/  LDC.64 R8, c[0x0][0x388] ;  /* 0x0000e200ff087b82 */ /* 0x000e240000000a00 */
[----:B0-----:R-:W-:-:S05]  /*0840*/  IMAD.WIDE R8, R2, 0x4, R8 ;  /* 0x0000000402087825 */ /* 0x001fca00078e0208 */
[----:B------:R0:W2:Y:S01]  /*0850*/  LDG.E R4, desc[UR6][R8.64] ;  /* 0x0000000608047981 */ /* 0x0000a2000c1e1900 */
[----:B------:R-:W-:Y:S02]  /*0860*/  IMAD.MOV.U32 R5, RZ, RZ, 0x37cbac00 ;  /* 0x37cbac00ff057424 */ /* 0x000fe400078e00ff */
[----:B------:R-:W-:Y:S01]  /*0870*/  FMUL R16, R15, R15 ;  /* 0x0000000f0f107220 */ /* 0x000fe20000400000 */
[----:B------:R-:W-:Y:S01]  /*0880*/  LOP3.LUT R0, R6, 0x1, RZ, 0xc0, !PT ;  /* 0x0000000106007812 */ /* 0x000fe200078ec0ff */
[----:B------:R-:W-:Y:S01]  /*0890*/  BSSY.RECONVERGENT B0, `(.L_x_11) ;  /* 0x0000076000007945 */ /* 0x000fe20003800200 */
[----:B------:R-:W-:Y:S01]  /*08a0*/  MOV R19, 0x3d2aaabb ;  /* 0x3d2aaabb00137802 */ /* 0x000fe20000000f00 */
[----:B------:R-:W-:Y:S01]  /*08b0*/  FFMA R17, R16, R5, -0.0013887860113754868507 ;  /* 0xbab607ed10117423 */ /* 0x000fe20000000005 */
[----:B------:R-:W-:Y:S02]  /*08c0*/  ISETP.NE.U32.AND P0, PT, R0, 0x1, PT ;  /* 0x000000010000780c */ /* 0x000fe40003f05070 */
[----:B------:R-:W-:Y:S01]  /*08d0*/  LOP3.LUT P1, RZ, R6, 0x2, RZ, 0xc0, !PT ;  /* 0x0000000206ff7812 */ /* 0x000fe2000782c0ff */
[----:B0-----:R-:W-:Y:S01]  /*08e0*/  IMAD.MOV.U32 R9, RZ, RZ, 0x3effffff ;  /* 0x3effffffff097424 */ /* 0x001fe200078e00ff */
[----:B------:R-:W-:-:S02]  /*08f0*/  FSEL R17, R17, -0.00019574658654164522886, !P0 ;  /* 0xb94d415311117808 */ /* 0x000fc40004000000 */
[----:B------:R-:W-:Y:S02]  /*0900*/  FSEL R19, R19, 0.0083327032625675201416, !P0 ;  /* 0x3c0885e413137808 */ /* 0x000fe40004000000 */
[----:B------:R-:W-:Y:S02]  /*0910*/  FSEL R9, -R9, -0.16666662693023681641, !P0 ;  /* 0xbe2aaaa809097808 */ /* 0x000fe40004000100 */
[----:B------:R-:W-:Y:S01]  /*0920*/  FSEL R0, R15, 1, P0 ;  /* 0x3f8000000f007808 */ /* 0x000fe20000000000 */
[----:B------:R-:W-:-:S04]  /*0930*/  FFMA R17, R16, R17, R19 ;  /* 0x0000001110117223 */ /* 0x000fc80000000013 */
[C---:B------:R-:W-:Y:S01]  /*0940*/  FFMA R17, R16.reuse, R17, R9 ;  /* 0x0000001110117223 */ /* 0x040fe20000000009 */
[----:B------:R-:W-:-:S04]  /*0950*/  FFMA R9, R16, R0, RZ ;  /* 0x0000000010097223 */ /* 0x000fc800000000ff */
[----:B------:R-:W-:-:S04]  /*0960*/  FFMA R6, R9, R17, R0 ;  /* 0x0000001109067223 */ /* 0x000fc80000000000 */
[----:B------:R-:W-:Y:S01]  /*0970*/  @P1 FADD R6, RZ, -R6 ;  /* 0x80000006ff061221 */ /* 0x000fe20000000000 */
        /* <DEDUP_REMOVED lines=12> */
[----:B------:R-:W-:Y:S02]  /*0a40*/  IMAD.SHL.U32 R7, R4, 0x100, RZ ;  /* 0x0000010004077824 */ /* 0x000fe400078e00ff */
[----:B------:R-:W-:Y:S02]  /*0a50*/  HFMA2 R15, -RZ, RZ, 0, 0 ;  /* 0x00000000ff0f7431 */ /* 0x000fe400000001ff */
[----:B------:R-:W-:Y:S01]  /*0a60*/  IMAD.MOV.U32 R0, RZ, RZ, RZ ;  /* 0x000000ffff007224 */ /* 0x000fe200078e00ff */
[----:B------:R-:W0:Y:S01]  /*0a70*/  LDCU.64 UR8, c[0x4][URZ] ;  /* 0x01000000ff0877ac */ /* 0x000e220008000a00 */
[----:B------:R-:W-:Y:S01]  /*0a80*/  LOP3.LUT R7, R7, 0x80000000, RZ, 0xfc, !PT ;  /* 0x8000000007077812 */ /* 0x000fe200078efcff */
[----:B------:R-:W-:Y:S01]  /*0a90*/  UMOV UR5, URZ ;  /* 0x000000ff00057c82 */ /* 0x000fe20008000000 */
[----:B------:R-:W-:-:S05]  /*0aa0*/  UMOV UR4, URZ ;  /* 0x000000ff00047c82 */ /* 0x000fca0008000000 */
.L_x_13:
[----:B0-----:R-:W-:Y:S02]  /*0ab0*/  IMAD.U32 R16, RZ, RZ, UR8 ;  /* 0x00000008ff107e24 */ /* 0x001fe4000f8e00ff */
[----:B------:R-:W-:-:S05]  /*0ac0*/  IMAD.U32 R17, RZ, RZ, UR9 ;  /* 0x00000009ff117e24 */ /* 0x000fca000f8e00ff */
        /* <DEDUP_REMOVED lines=15> */
[--C-:B------:R-:W-:Y:S01]  /*0bc0*/  @P0 IMAD.MOV.U32 R3, RZ, RZ, R8.reuse ;  /* 0x000000ffff030224 */ /* 0x100fe200078e0008 */
        /* <DEDUP_REMOVED lines=9> */
[----:B------:R-:W-:Y:S02]  /*0c60*/  LOP3.LUT P6, RZ, R7, 0x1f, RZ, 0xc0, !PT ;  /* 0x0000001f07ff7812 */ /* 0x000fe400078cc0ff */
[----:B------:R-:W-:-:S04]  /*0c70*/  IADD3 R8, PT, PT, R8, -0x80, RZ ;  /* 0xffffff8008087810 */ /* 0x000fc80007ffe0ff */
        /* <DEDUP_REMOVED lines=10> */
[----:B------:R-:W-:Y:S02]  /*0d20*/  @P4 IMAD.MOV.U32 R9, RZ, RZ, R3 ;  /* 0x000000ffff094224 */ /* 0x000fe400078e0003 */
[----:B------:R-:W-:Y:S01]  /*0d30*/  @P4 IMAD.MOV.U32 R8, RZ, RZ, R10 ;  /* 0x000000ffff084224 */ /* 0x000fe200078e000a */
[----:B------:R-:W-:Y:S01]  /*0d40*/  ISETP.EQ.AND P4, PT, R15, 0x4, PT ;  /* 0x000000040f00780c */ /* 0x000fe20003f82270 */
[--C-:B------:R-:W-:Y:S01]  /*0d50*/  @P2 IMAD.MOV.U32 R8, RZ, RZ, R11.reuse ;  /* 0x000000ffff082224 */ /* 0x100fe200078e000b */
[----:B------:R-:W-:Y:S01]  /*0d60*/  @P2 MOV R9, R10 ;  /* 0x0000000a00092202 */ /* 0x000fe20000000f00 */
[----:B------:R-:W-:Y:S01]  /*0d70*/  @P1 IMAD.MOV.U32 R8, RZ, RZ, R12 ;  /* 0x000000ffff081224 */ /* 0x000fe200078e000c */
[----:B------:R-:W-:Y:S01]  /*0d80*/  @P0 MOV R8, R13 ;  /* 0x0000000d00080202 */ /* 0x000fe20000000f00 */
[----:B------:R-:W-:-:S02]  /*0d90*/  @P1 IMAD.MOV.U32 R9, RZ, RZ, R11 ;  /* 0x000000ffff091224 */ /* 0x000fc400078e000b */
[----:B------:R-:W-:Y:S02]  /*0da0*/  @P0 IMAD.MOV.U32 R9, RZ, RZ, R12 ;  /* 0x000000ffff090224 */ /* 0x000fe400078e000c */
[----:B------:R-:W-:Y:S02]  /*0db0*/  @P3 IMAD.MOV.U32 R8, RZ, RZ, R14 ;  /* 0x000000ffff083224 */ /* 0x000fe400078e000e */
[----:B------:R-:W-:Y:S02]  /*0dc0*/  @P5 IMAD.MOV.U32 R8, RZ, RZ, R0 ;  /* 0x000000ffff085224 */ /* 0x000fe400078e0000 */
[----:B------:R-:W-:Y:S02]  /*0dd0*/  @P3 IMAD.MOV.U32 R9, RZ, RZ, R13 ;  /* 0x000000ffff093224 */ /* 0x000fe400078e000d */
[----:B------:R-:W-:Y:S01]  /*0de0*/  @P5 IMAD.MOV.U32 R9, RZ, RZ, R14 ;  /* 0x000000ffff095224 */ /* 0x000fe200078e000e */
[----:B------:R-:W-:Y:S01]  /*0df0*/  @P4 MOV R9, R0 ;  /* 0x0000000000094202 */ /* 0x000fe20000000f00 */
[----:B------:R-:W-:Y:S01]  /*0e00*/  IMAD.MOV.U32 R16, RZ, RZ, R8 ;  /* 0x000000ffff107224 */ /* 0x000fe200078e0008 */
[----:B------:R-:W-:Y:S06]  /*0e10*/  @!P6 BRA `(.L_x_15) ;  /* 0x000000000028e947 */ /* 0x000fec0003800000 */
[----:B------:R-:W-:Y:S01]  /*0e20*/  @P1 IMAD.MOV.U32 R3, RZ, RZ, R10 ;  /* 0x000000ffff031224 */ /* 0x000fe200078e000a */
[----:B------:R-:W-:Y:S01]  /*0e30*/  LOP3.LUT R7, R7, 0x1f, RZ, 0xc0, !PT ;  /* 0x0000001f07077812 */ /* 0x000fe200078ec0ff */
[----:B------:R-:W-:Y:S01]  /*0e40*/  @P0 IMAD.MOV.U32 R3, RZ, RZ, R11 ;  /* 0x000000ffff030224 */ /* 0x000fe200078e000b */
[----:B------:R-:W-:Y:S01]  /*0e50*/  ISETP.EQ.AND P0, PT, R15, 0x8, PT ;  /* 0x000000080f00780c */ /* 0x000fe20003f02270 */
[----:B------:R-:W-:Y:S01]  /*0e60*/  @P3 IMAD.MOV.U32 R3, RZ, RZ, R12 ;  /* 0x000000ffff033224 */ /* 0x000fe200078e000c */
[----:B------:R-:W-:Y:S01]  /*0e70*/  @P5 MOV R3, R13 ;  /* 0x0000000d00035202 */ /* 0x000fe20000000f00 */
[----:B------:R-:W-:Y:S01]  /*0e80*/  @P4 IMAD.MOV.U32 R3, RZ, RZ, R14 ;  /* 0x000000ffff034224 */ /* 0x000fe200078e000e */
[----:B------:R-:W-:-:S09]  /*0e90*/  SHF.L.W.U32.HI R16, R9, R7, R16 ;  /* 0x0000000709107219 */ /* 0x000fd20000010e10 */
[----:B------:R-:W-:-:S05]  /*0ea0*/  @P0 IMAD.MOV.U32 R3, RZ, RZ, R0 ;  /* 0x000000ffff030224 */ /* 0x000fca00078e0000 */
[----:B------:R-:W-:-:S07]  /*0eb0*/  SHF.L.W.U32.HI R9, R3, R7, R9 ;  /* 0x0000000703097219 */ /* 0x000fce0000010e09 */
.L_x_15:
[----:B------:R-:W-:Y:S05]  /*0ec0*/  BSYNC.RECONVERGENT B1 ;  /* 0x0000000000017941 */ /* 0x000fea0003800200 */
.L_x_14:
[C---:B------:R-:W-:Y:S01]  /*0ed0*/  SHF.L.W.U32.HI R0, R9.reuse, 0x2, R16 ;  /* 0x0000000209007819 */ /* 0x040fe20000010e10 */
[----:B------:R-:W-:Y:S01]  /*0ee0*/  IMAD.SHL.U32 R9, R9, 0x4, RZ ;  /* 0x0000000409097824 */ /* 0x000fe200078e00ff */
[----:B------:R-:W-:Y:S01]  /*0ef0*/  UMOV UR4, 0x54442d19 ;  /* 0x54442d1900047882 */ /* 0x000fe20000000000 */
[----:B------:R-:W-:Y:S01]  /*0f00*/  UMOV UR5, 0x3bf921fb ;  /* 0x3bf921fb00057882 */ /* 0x000fe20000000000 */
[----:B------:R-:W-:Y:S02]  /*0f10*/  SHF.R.S32.HI R3, RZ, 0x1f, R0 ;  /* 0x0000001fff037819 */ /* 0x000fe40000011400 */
[----:B------:R-:W-:Y:S02]  /*0f20*/  SHF.R.U32.HI R7, RZ, 0x1e, R16 ;  /* 0x0000001eff077819 */ /* 0x000fe40000011610 */
[C---:B------:R-:W-:Y:S02]  /*0f30*/  LOP3.LUT R10, R3.reuse, R9, RZ, 0x3c, !PT ;  /* 0x00000009030a7212 */ /* 0x040fe400078e3cff */
[----:B------:R-:W-:-:S02]  /*0f40*/  LOP3.LUT R11, R3, R0, RZ, 0x3c, !PT ;  /* 0x00000000030b7212 */ /* 0x000fc400078e3cff */
[----:B------:R-:W-:Y:S02]  /*0f50*/  ISETP.GE.AND P0, PT, R4, RZ, PT ;  /* 0x000000ff0400720c */ /* 0x000fe40003f06270 */
[----:B------:R-:W0:Y:S01]  /*0f60*/  I2F.F64.S64 R8, R10 ;  /* 0x0000000a00087312 */ /* 0x000e220000301c00 */
[C---:B------:R-:W-:Y:S02]  /*0f70*/  LEA.HI R7, R0.reuse, R7, RZ, 0x1 ;  /* 0x0000000700077211 */ /* 0x040fe400078f08ff */
[----:B------:R-:W-:-:S03]  /*0f80*/  LOP3.LUT R4, R0, R4, RZ, 0x3c, !PT ;  /* 0x0000000400047212 */ /* 0x000fc600078e3cff */
[----:B------:R-:W-:Y:S01]  /*0f90*/  IMAD.MOV R0, RZ, RZ, -R7 ;  /* 0x000000ffff007224 */ /* 0x000fe200078e0a07 */
[----:B------:R-:W-:-:S04]  /*0fa0*/  ISETP.GE.AND P1, PT, R4, RZ, PT ;  /* 0x000000ff0400720c */ /* 0x000fc80003f26270 */
[----:B------:R-:W-:Y:S01]  /*0fb0*/  @!P0 MOV R7, R0 ;  /* 0x0000000000078202 */ /* 0x000fe20000000f00 */
[----:B0-----:R-:W-:-:S10]  /*0fc0*/  DMUL R8, R8, UR4 ;  /* 0x0000000408087c28 */ /* 0x001fd40008000000 */
[----:B------:R-:W0:Y:S02]  /*0fd0*/  F2F.F32.F64 R8, R8 ;  /* 0x0000000800087310 */ /* 0x000e240000301000 */
[----:B0-----:R-:W-:-:S07]  /*0fe0*/  FSEL R0, -R8, R8, !P1 ;  /* 0x0000000808007208 */ /* 0x001fce0004800100 */
.L_x_12:
[----:B------:R-:W-:Y:S05]  /*0ff0*/  BSYNC.RECONVERGENT B0 ;  /* 0x0000000000007941 */ /* 0x000fea0003800200 */
.L_x_11:
[----:B------:R-:W-:Y:S01]  /*1000*/  FMUL R3, R0, R0 ;  /* 0x0000000000037220 */ /* 0x000fe20000400000 */
[----:B------:R-:W-:Y:S01]  /*1010*/  LOP3.LUT R4, R7, 0x1, RZ, 0xc0, !PT ;  /* 0x0000000107047812 */ /* 0x000fe200078ec0ff */
[----:B------:R-:W-:Y:S02]  /*1020*/  IMAD.MOV.U32 R10, RZ, RZ, 0x3c0885e4 ;  /* 0x3c0885e4ff0a7424 */ /* 0x000fe400078e00ff */
[----:B------:R-:W-:Y:S01]  /*1030*/  FFMA R8, R3, R5, -0.0013887860113754868507 ;  /* 0xbab607ed03087423 */ /* 0x000fe20000000005 */
[----:B------:R-:W-:Y:S01]  /*1040*/  ISETP.NE.U32.AND P0, PT, R4, 0x1, PT ;  /* 0x000000010400780c */ /* 0x000fe20003f05070 */
[----:B------:R-:W-:Y:S01]  /*1050*/  VIADD R7, R7, 0x1 ;  /* 0x0000000107077836 */ /* 0x000fe20000000000 */
[----:B------:R-:W0:Y:S01]  /*1060*/  LDC.64 R4, c[0x0][0x390] ;  /* 0x0000e400ff047b82 */ /* 0x000e220000000a00 */
[----:B------:R-:W-:Y:S01]  /*1070*/  IMAD.MOV.U32 R9, RZ, RZ, 0x3e2aaaa8 ;  /* 0x3e2aaaa8ff097424 */ /* 0x000fe200078e00ff */
[----:B------:R-:W-:Y:S02]  /*1080*/  FSEL R8, R8, -0.00019574658654164522886, P0 ;  /* 0xb94d415308087808 */ /* 0x000fe40000000000 */
[----:B------:R-:W-:-:S02]  /*1090*/  FSEL R10, R10, 0.041666727513074874878, !P0 ;  /* 0x3d2aaabb0a0a7808 */ /* 0x000fc40004000000 */
[----:B------:R-:W-:Y:S02]  /*10a0*/  LOP3.LUT P1, RZ, R7, 0x2, RZ, 0xc0, !PT ;  /* 0x0000000207ff7812 */ /* 0x000fe4000782c0ff */
[----:B------:R-:W-:Y:S01]  /*10b0*/  FSEL R7, -R9, -0.4999999701976776123, !P0 ;  /* 0xbeffffff09077808 */ /* 0x000fe20004000100 */
[----:B------:R-:W-:Y:S01]  /*10c0*/  FFMA R8, R3, R8, R10 ;  /* 0x0000000803087223 */ /* 0x000fe2000000000a */
[----:B------:R-:W-:-:S03]  /*10d0*/  FSEL R0, R0, 1, !P0 ;  /* 0x3f80000000007808 */ /* 0x000fc60004000000 */
[C---:B------:R-:W-:Y:S02]  /*10e0*/  FFMA R7, R3.reuse, R8, R7 ;  /* 0x0000000803077223 */ /* 0x040fe40000000007 */
[----:B------:R-:W-:-:S04]  /*10f0*/  FFMA R3, R3, R0, RZ ;  /* 0x0000000003037223 */ /* 0x000fc800000000ff */
[----:B------:R-:W-:-:S04]  /*1100*/  FFMA R3, R3, R7, R0 ;  /* 0x0000000703037223 */ /* 0x000fc80000000000 */
[----:B------:R-:W-:Y:S01]  /*1110*/  @P1 FADD R3, RZ, -R3 ;  /* 0x80000003ff031221 */ /* 0x000fe20000000000 */
[----:B0-----:R-:W-:-:S04]  /*1120*/  IMAD.WIDE R4, R2, 0x4, R4 ;  /* 0x0000000402047825 */ /* 0x001fc800078e0204 */
[----:B------:R-:W-:-:S05]  /*1130*/  FADD R3, R6, R3 ;  /* 0x0000000306037221 */ /* 0x000fca0000000000 */
[----:B------:R-:W-:Y:S01]  /*1140*/  STG.E desc[UR6][R4.64], R3 ;  /* 0x0000000304007986 */ /* 0x000fe2000c101906 */
[----:B------:R-:W-:Y:S05]  /*1150*/  EXIT ;  /* 0x000000000000794d */ /* 0x000fea0003800000 */
.L_x_16:
        /* <DEDUP_REMOVED lines=10> */
.L_x_20:


//--------------------- .nv.global.init           --------------------------
	.section	.nv.global.init,"aw",@progbits
	.align	4
.nv.global.init:
	.type		__cudart_i2opi_f,@object
	.size		__cudart_i2opi_f,(.L_0 - __cudart_i2opi_f)
__cudart_i2opi_f:
        /*0000*/ 	.byte	0x41, 0x90, 0x43, 0x3c, 0x99, 0x95, 0x62, 0xdb, 0xc0, 0xdd, 0x34, 0xf5, 0xd1, 0x57, 0x27, 0xfc
        /*0010*/ 	.byte	0x29, 0x15, 0x44, 0x4e, 0x6e, 0x83, 0xf9, 0xa2
.L_0:


//--------------------- .nv.shared.reserved.0     --------------------------
	.section	.nv.shared.reserved.0,"aw",@nobits
	.weak		__nv_reservedSMEM_offset_0_alias
	.size		__nv_reservedSMEM_offset_0_alias, 0, 64
	.other		__nv_reservedSMEM_offset_0_alias,@"STO_CUDA_RESERVED_SHARED STV_DEFAULT"
__nv_reservedSMEM_offset_0_alias:
	.zero		0
	.zero		64


//--------------------- .nv.constant0._Z15process_kernel3PfS_i --------------------------
	.section	.nv.constant0._Z15process_kernel3PfS_i,"a",@progbits
	.sectionflags	@""
	.align	4
.nv.constant0._Z15process_kernel3PfS_i:
	.zero		916


//--------------------- .nv.constant0._Z15process_kernel2PfS_i --------------------------
	.section	.nv.constant0._Z15process_kernel2PfS_i,"a",@progbits
	.sectionflags	@""
	.align	4
.nv.constant0._Z15process_kernel2PfS_i:
	.zero		916


//--------------------- .nv.constant0._Z15process_kernel1PfS_S_i --------------------------
	.section	.nv.constant0._Z15process_kernel1PfS_S_i,"a",@progbits
	.sectionflags	@""
	.align	4
.nv.constant0._Z15process_kernel1PfS_S_i:
	.zero		924


//--------------------- SYMBOLS --------------------------

	.type		.nv.reservedSmem.offset0,@object
	.size		.nv.reservedSmem.offset0,0x4
